def attn_fwd(
    Q,
    K,
    V,
    Out,
    Lse,
    sm_scale,
    stride_qz,
    stride_qh,
    stride_qm,
    stride_qk,
    stride_kz,
    stride_kh,
    stride_kn,
    stride_kk,
    stride_vz,
    stride_vh,
    stride_vn,
    stride_vk,
    stride_oz,
    stride_oh,
    stride_om,
    stride_ok,
    seqlen_q,
    seqlen_k,
    BLOCK_M: tl.constexpr,
    BLOCK_N: tl.constexpr,
    HEAD_DIM: tl.constexpr,
    CAUSAL: tl.constexpr,
):
    start_m = tl.program_id(0)
    off_hz = tl.program_id(1)
    q_off = off_hz * stride_qh
    k_off = off_hz * stride_kh
    v_off = off_hz * stride_vh
    offs_m = start_m * BLOCK_M + tl.arange(0, BLOCK_M)
    offs_d = tl.arange(0, HEAD_DIM)
    offs_n = tl.arange(0, BLOCK_N)
    q_ptrs = Q + q_off + offs_m[:, None] * stride_qm + offs_d[None, :] * stride_qk
    k_ptrs = K + k_off + offs_d[:, None] * stride_kk + offs_n[None, :] * stride_kn
    v_ptrs = V + v_off + offs_n[:, None] * stride_vn + offs_d[None, :] * stride_vk
    m_i = tl.full([BLOCK_M], float("-inf"), dtype=tl.float32)
    l_i = tl.zeros([BLOCK_M], dtype=tl.float32) + 1.0
    acc = tl.zeros([BLOCK_M, HEAD_DIM], dtype=tl.float32)
    q = tl.load(q_ptrs)
    acc, l_i, m_i = _attn_fwd_inner(
        acc,
        l_i,
        m_i,
        q,
        k_ptrs,
        v_ptrs,
        sm_scale,
        stride_kn,
        stride_vn,
        start_m,
        seqlen_k,
        BLOCK_M,
        BLOCK_N,
        HEAD_DIM,
        CAUSAL,
    )
    acc = acc / l_i[:, None]
    lse = m_i + tl.math.log2(l_i) / 1.4426950408889634
    o_ptrs = (
        Out
        + off_hz * stride_oh
        + offs_m[:, None] * stride_om
        + offs_d[None, :] * stride_ok
    )
    tl.store(o_ptrs, acc.to(Out.dtype.element_ty))
    tl.store(Lse + off_hz * seqlen_q + offs_m, lse)

# config = {"BLOCK_M": 128, "BLOCK_N": 128, "HEAD_DIM": 32, "arch": "sm_90", "causal": true, "dtype": "bf16", "num_stages": 2, "num_warps": 8}
# arch = sm_90


// ===== COMPILED SASS (sm_90a) =====

	.target	sm_90a

	.elftype	@"ET_EXEC"


//--------------------- .note.nv.tkinfo           --------------------------
	.section	.note.nv.tkinfo,"",@"SHT_NOTE"
	.sectionflags	@"SHF_NOTE_NV_TKINFO"
	.tkinfo
        /*0018*/ 	.word	0x00000002
        /*0030*/ 	.string	""
        /*0030*/ 	.string	"ptxas"
        /*0030*/ 	.string	"Cuda compilation tools, release 13.0, V13.0.88"
        /*0030*/ 	.string	"Build cuda_13.0.r13.0/compiler.36424714_0"
        /*0030*/ 	.string	"-v  -suppress-debug-info  -lineinfo  -arch sm_90a "



//--------------------- .note.nv.cuinfo           --------------------------
	.section	.note.nv.cuinfo,"",@"SHT_NOTE"
	.sectionflags	@"SHF_NOTE_NV_CUINFO"
        /*0018*/ 	.short	0x0002
        /*001a*/ 	.short	0x005a
        /*001c*/ 	.short	0x0082
	.zero		2


//--------------------- .nv.info                  --------------------------
	.section	.nv.info,"",@"SHT_CUDA_INFO"
	.align	4


	//----- nvinfo : EIATTR_REGCOUNT
	.align		4
        /*0000*/ 	.byte	0x04, 0x2f
        /*0002*/ 	.short	(.L_2 - .L_1)
	.align		4
.L_1:
        /*0004*/ 	.word	index@(attn_fwd)
        /*0008*/ 	.word	0x000000e4


	//----- nvinfo : EIATTR_FRAME_SIZE
	.align		4
.L_2:
        /*000c*/ 	.byte	0x04, 0x11
        /*000e*/ 	.short	(.L_4 - .L_3)
	.align		4
.L_3:
        /*0010*/ 	.word	index@(attn_fwd)
        /*0014*/ 	.word	0x00000000


	//----- nvinfo : EIATTR_MIN_STACK_SIZE
	.align		4
.L_4:
        /*0018*/ 	.byte	0x04, 0x12
        /*001a*/ 	.short	(.L_6 - .L_5)
	.align		4
.L_5:
        /*001c*/ 	.word	index@(attn_fwd)
        /*0020*/ 	.word	0x00000000
.L_6:


//--------------------- .nv.compat                --------------------------
	.section	.nv.compat,"",@"SHT_CUDA_COMPAT_INFO"
	.align	4
        /*0000*/ 	.byte	0x02, 0x09, 0x01, 0x00, 0x02, 0x02, 0x04, 0x00, 0x02, 0x05, 0x05, 0x00, 0x03, 0x07, 0x01, 0x01
        /*0010*/ 	.byte	0x02, 0x03, 0x00, 0x00, 0x02, 0x06, 0x01, 0x00, 0x04, 0x0b, 0x08, 0x00, 0x00, 0x00, 0x00, 0x00
        /*0020*/ 	.byte	0x00, 0x00, 0x00, 0x00


//--------------------- .nv.info.attn_fwd         --------------------------
	.section	.nv.info.attn_fwd,"",@"SHT_CUDA_INFO"
	.sectionflags	@""
	.align	4


	//----- nvinfo : EIATTR_CUDA_API_VERSION
	.align		4
        /*0000*/ 	.byte	0x04, 0x37
        /*0002*/ 	.short	(.L_8 - .L_7)
.L_7:
        /*0004*/ 	.word	0x00000082


	//----- nvinfo : EIATTR_KPARAM_INFO
	.align		4
.L_8:
        /*0008*/ 	.byte	0x04, 0x17
        /*000a*/ 	.short	(.L_10 - .L_9)
.L_9:
        /*000c*/ 	.word	0x00000000
        /*0010*/ 	.short	0x0019
        /*0012*/ 	.short	0x0080
        /*0014*/ 	.byte	0x00, 0xf4, 0x21, 0x00


	//----- nvinfo : EIATTR_KPARAM_INFO
	.align		4
.L_10:
        /*0018*/ 	.byte	0x04, 0x17
        /*001a*/ 	.short	(.L_12 - .L_11)
.L_11:
        /*001c*/ 	.word	0x00000000
        /*0020*/ 	.short	0x0018
        /*0022*/ 	.short	0x0078
        /*0024*/ 	.byte	0x00, 0xf4, 0x21, 0x00


	//----- nvinfo : EIATTR_KPARAM_INFO
	.align		4
.L_12:
        /*0028*/ 	.byte	0x04, 0x17
        /*002a*/ 	.short	(.L_14 - .L_13)
.L_13:
        /*002c*/ 	.word	0x00000000
        /*0030*/ 	.short	0x0017
        /*0032*/ 	.short	0x0070
        /*0034*/ 	.byte	0x00, 0xf0, 0x11, 0x00


	//----- nvinfo : EIATTR_KPARAM_INFO
	.align		4
.L_14:
        /*0038*/ 	.byte	0x04, 0x17
        /*003a*/ 	.short	(.L_16 - .L_15)
.L_15:
        /*003c*/ 	.word	0x00000000
        /*0040*/ 	.short	0x0016
        /*0042*/ 	.short	0x006c
        /*0044*/ 	.byte	0x00, 0xf0, 0x11, 0x00


	//----- nvinfo : EIATTR_KPARAM_INFO
	.align		4
.L_16:
        /*0048*/ 	.byte	0x04, 0x17
        /*004a*/ 	.short	(.L_18 - .L_17)
.L_17:
        /*004c*/ 	.word	0x00000000
        /*0050*/ 	.short	0x0015
        /*0052*/ 	.short	0x0068
        /*0054*/ 	.byte	0x00, 0xf0, 0x11, 0x00


	//----- nvinfo : EIATTR_KPARAM_INFO
	.align		4
.L_18:
        /*0058*/ 	.byte	0x04, 0x17
        /*005a*/ 	.short	(.L_20 - .L_19)
.L_19:
        /*005c*/ 	.word	0x00000000
        /*0060*/ 	.short	0x0014
        /*0062*/ 	.short	0x0064
        /*0064*/ 	.byte	0x00, 0xf0, 0x11, 0x00


	//----- nvinfo : EIATTR_KPARAM_INFO
	.align		4
.L_20:
        /*0068*/ 	.byte	0x04, 0x17
        /*006a*/ 	.short	(.L_22 - .L_21)
.L_21:
        /*006c*/ 	.word	0x00000000
        /*0070*/ 	.short	0x0013
        /*0072*/ 	.short	0x0060
        /*0074*/ 	.byte	0x00, 0xf0, 0x11, 0x00


	//----- nvinfo : EIATTR_KPARAM_INFO
	.align		4
.L_22:
        /*0078*/ 	.byte	0x04, 0x17
        /*007a*/ 	.short	(.L_24 - .L_23)
.L_23:
        /*007c*/ 	.word	0x00000000
        /*0080*/ 	.short	0x0012
        /*0082*/ 	.short	0x005c
        /*0084*/ 	.byte	0x00, 0xf0, 0x11, 0x00


	//----- nvinfo : EIATTR_KPARAM_INFO
	.align		4
.L_24:
        /*0088*/ 	.byte	0x04, 0x17
        /*008a*/ 	.short	(.L_26 - .L_25)
.L_25:
        /*008c*/ 	.word	0x00000000
        /*0090*/ 	.short	0x0011
        /*0092*/ 	.short	0x0058
        /*0094*/ 	.byte	0x00, 0xf0, 0x11, 0x00


	//----- nvinfo : EIATTR_KPARAM_INFO
	.align		4
.L_26:
        /*0098*/ 	.byte	0x04, 0x17
        /*009a*/ 	.short	(.L_28 - .L_27)
.L_27:
        /*009c*/ 	.word	0x00000000
        /*00a0*/ 	.short	0x0010
        /*00a2*/ 	.short	0x0054
        /*00a4*/ 	.byte	0x00, 0xf0, 0x11, 0x00


	//----- nvinfo : EIATTR_KPARAM_INFO
	.align		4
.L_28:
        /*00a8*/ 	.byte	0x04, 0x17
        /*00aa*/ 	.short	(.L_30 - .L_29)
.L_29:
        /*00ac*/ 	.word	0x00000000
        /*00b0*/ 	.short	0x000f
        /*00b2*/ 	.short	0x0050
        /*00b4*/ 	.byte	0x00, 0xf0, 0x11, 0x00


	//----- nvinfo : EIATTR_KPARAM_INFO
	.align		4
.L_30:
        /*00b8*/ 	.byte	0x04, 0x17
        /*00ba*/ 	.short	(.L_32 - .L_31)
.L_31:
        /*00bc*/ 	.word	0x00000000
        /*00c0*/ 	.short	0x000e
        /*00c2*/ 	.short	0x004c
        /*00c4*/ 	.byte	0x00, 0xf0, 0x11, 0x00


	//----- nvinfo : EIATTR_KPARAM_INFO
	.align		4
.L_32:
        /*00c8*/ 	.byte	0x04, 0x17
        /*00ca*/ 	.short	(.L_34 - .L_33)
.L_33:
        /*00cc*/ 	.word	0x00000000
        /*00d0*/ 	.short	0x000d
        /*00d2*/ 	.short	0x0048
        /*00d4*/ 	.byte	0x00, 0xf0, 0x11, 0x00


	//----- nvinfo : EIATTR_KPARAM_INFO
	.align		4
.L_34:
        /*00d8*/ 	.byte	0x04, 0x17
        /*00da*/ 	.short	(.L_36 - .L_35)
.L_35:
        /*00dc*/ 	.word	0x00000000
        /*00e0*/ 	.short	0x000c
        /*00e2*/ 	.short	0x0044
        /*00e4*/ 	.byte	0x00, 0xf0, 0x11, 0x00


	//----- nvinfo : EIATTR_KPARAM_INFO
	.align		4
.L_36:
        /*00e8*/ 	.byte	0x04, 0x17
        /*00ea*/ 	.short	(.L_38 - .L_37)
.L_37:
        /*00ec*/ 	.word	0x00000000
        /*00f0*/ 	.short	0x000b
        /*00f2*/ 	.short	0x0040
        /*00f4*/ 	.byte	0x00, 0xf0, 0x11, 0x00


	//----- nvinfo : EIATTR_KPARAM_INFO
	.align		4
.L_38:
        /*00f8*/ 	.byte	0x04, 0x17
        /*00fa*/ 	.short	(.L_40 - .L_39)
.L_39:
        /*00fc*/ 	.word	0x00000000
        /*0100*/ 	.short	0x000a
        /*0102*/ 	.short	0x003c
        /*0104*/ 	.byte	0x00, 0xf0, 0x11, 0x00


	//----- nvinfo : EIATTR_KPARAM_INFO
	.align		4
.L_40:
        /*0108*/ 	.byte	0x04, 0x17
        /*010a*/ 	.short	(.L_42 - .L_41)
.L_41:
        /*010c*/ 	.word	0x00000000
        /*0110*/ 	.short	0x0009
        /*0112*/ 	.short	0x0038
        /*0114*/ 	.byte	0x00, 0xf0, 0x11, 0x00


	//----- nvinfo : EIATTR_KPARAM_INFO
	.align		4
.L_42:
        /*0118*/ 	.byte	0x04, 0x17
        /*011a*/ 	.short	(.L_44 - .L_43)
.L_43:
        /*011c*/ 	.word	0x00000000
        /*0120*/ 	.short	0x0008
        /*0122*/ 	.short	0x0034
        /*0124*/ 	.byte	0x00, 0xf0, 0x11, 0x00


	//----- nvinfo : EIATTR_KPARAM_INFO
	.align		4
.L_44:
        /*0128*/ 	.byte	0x04, 0x17
        /*012a*/ 	.short	(.L_46 - .L_45)
.L_45:
        /*012c*/ 	.word	0x00000000
        /*0130*/ 	.short	0x0007
        /*0132*/ 	.short	0x0030
        /*0134*/ 	.byte	0x00, 0xf0, 0x11, 0x00


	//----- nvinfo : EIATTR_KPARAM_INFO
	.align		4
.L_46:
        /*0138*/ 	.byte	0x04, 0x17
        /*013a*/ 	.short	(.L_48 - .L_47)
.L_47:
        /*013c*/ 	.word	0x00000000
        /*0140*/ 	.short	0x0006
        /*0142*/ 	.short	0x002c
        /*0144*/ 	.byte	0x00, 0xf0, 0x11, 0x00


	//----- nvinfo : EIATTR_KPARAM_INFO
	.align		4
.L_48:
        /*0148*/ 	.byte	0x04, 0x17
        /*014a*/ 	.short	(.L_50 - .L_49)
.L_49:
        /*014c*/ 	.word	0x00000000
        /*0150*/ 	.short	0x0005
        /*0152*/ 	.short	0x0028
        /*0154*/ 	.byte	0x00, 0xf0, 0x11, 0x00


	//----- nvinfo : EIATTR_KPARAM_INFO
	.align		4
.L_50:
        /*0158*/ 	.byte	0x04, 0x17
        /*015a*/ 	.short	(.L_52 - .L_51)
.L_51:
        /*015c*/ 	.word	0x00000000
        /*0160*/ 	.short	0x0004
        /*0162*/ 	.short	0x0020
        /*0164*/ 	.byte	0x00, 0xf4, 0x21, 0x00


	//----- nvinfo : EIATTR_KPARAM_INFO
	.align		4
.L_52:
        /*0168*/ 	.byte	0x04, 0x17
        /*016a*/ 	.short	(.L_54 - .L_53)
.L_53:
        /*016c*/ 	.word	0x00000000
        /*0170*/ 	.short	0x0003
        /*0172*/ 	.short	0x0018
        /*0174*/ 	.byte	0x00, 0xf4, 0x21, 0x00


	//----- nvinfo : EIATTR_KPARAM_INFO
	.align		4
.L_54:
        /*0178*/ 	.byte	0x04, 0x17
        /*017a*/ 	.short	(.L_56 - .L_55)
.L_55:
        /*017c*/ 	.word	0x00000000
        /*0180*/ 	.short	0x0002
        /*0182*/ 	.short	0x0010
        /*0184*/ 	.byte	0x00, 0xf4, 0x21, 0x00


	//----- nvinfo : EIATTR_KPARAM_INFO
	.align		4
.L_56:
        /*0188*/ 	.byte	0x04, 0x17
        /*018a*/ 	.short	(.L_58 - .L_57)
.L_57:
        /*018c*/ 	.word	0x00000000
        /*0190*/ 	.short	0x0001
        /*0192*/ 	.short	0x0008
        /*0194*/ 	.byte	0x00, 0xf4, 0x21, 0x00


	//----- nvinfo : EIATTR_KPARAM_INFO
	.align		4
.L_58:
        /*0198*/ 	.byte	0x04, 0x17
        /*019a*/ 	.short	(.L_60 - .L_59)
.L_59:
        /*019c*/ 	.word	0x00000000
        /*01a0*/ 	.short	0x0000
        /*01a2*/ 	.short	0x0000
        /*01a4*/ 	.byte	0x00, 0xf4, 0x21, 0x00


	//----- nvinfo : EIATTR_SPARSE_MMA_MASK
	.align		4
.L_60:
        /*01a8*/ 	.byte	0x03, 0x50
        /*01aa*/ 	.short	0x0000


	//----- nvinfo : EIATTR_MAXREG_COUNT
	.align		4
        /*01ac*/ 	.byte	0x03, 0x1b
        /*01ae*/ 	.short	0x00ff


	//----- nvinfo : EIATTR_NUM_BARRIERS
	.align		4
        /*01b0*/ 	.byte	0x02, 0x4c
        /*01b2*/ 	.byte	0x01
	.zero		1


	//----- nvinfo : EIATTR_MERCURY_ISA_VERSION
	.align		4
        /*01b4*/ 	.byte	0x03, 0x5f
        /*01b6*/ 	.short	0x0101


	//----- nvinfo : EIATTR_COOP_GROUP_MASK_REGIDS
	.align		4
        /*01b8*/ 	.byte	0x04, 0x29
        /*01ba*/ 	.short	(.L_62 - .L_61)


	//   ....[0]....
.L_61:
        /*01bc*/ 	.word	0xffffffff


	//   ....[1]....
        /*01c0*/ 	.word	0xffffffff


	//   ....[2]....
        /*01c4*/ 	.word	0xffffffff


	//   ....[3]....
        /*01c8*/ 	.word	0xffffffff


	//   ....[4]....
        /*01cc*/ 	.word	0xffffffff


	//   ....[5]....
        /*01d0*/ 	.word	0xffffffff


	//   ....[6]....
        /*01d4*/ 	.word	0xffffffff


	//   ....[7]....
        /*01d8*/ 	.word	0xffffffff


	//----- nvinfo : EIATTR_COOP_GROUP_INSTR_OFFSETS
	.align		4
.L_62:
        /*01dc*/ 	.byte	0x04, 0x28
        /*01de*/ 	.short	(.L_64 - .L_63)


	//   ....[0]....
.L_63:
        /*01e0*/ 	.word	0x000029d0


	//   ....[1]....
        /*01e4*/ 	.word	0x00002b30


	//   ....[2]....
        /*01e8*/ 	.word	0x000034f0


	//   ....[3]....
        /*01ec*/ 	.word	0x00003510


	//   ....[4]....
        /*01f0*/ 	.word	0x00004930


	//   ....[5]....
        /*01f4*/ 	.word	0x00004940


	//   ....[6]....
        /*01f8*/ 	.word	0x00004990


	//   ....[7]....
        /*01fc*/ 	.word	0x000049b0


	//----- nvinfo : EIATTR_EXIT_INSTR_OFFSETS
	.align		4
.L_64:
        /*0200*/ 	.byte	0x04, 0x1c
        /*0202*/ 	.short	(.L_66 - .L_65)


	//   ....[0]....
.L_65:
        /*0204*/ 	.word	0x00005ac0


	//   ....[1]....
        /*0208*/ 	.word	0x00005af0


	//----- nvinfo : EIATTR_REQNTID
	.align		4
.L_66:
        /*020c*/ 	.byte	0x04, 0x10
        /*020e*/ 	.short	(.L_68 - .L_67)
.L_67:
        /*0210*/ 	.word	0x00000100
        /*0214*/ 	.word	0x00000001
        /*0218*/ 	.word	0x00000001


	//----- nvinfo : EIATTR_CBANK_PARAM_SIZE
	.align		4
.L_68:
        /*021c*/ 	.byte	0x03, 0x19
        /*021e*/ 	.short	0x0088


	//----- nvinfo : EIATTR_PARAM_CBANK
	.align		4
        /*0220*/ 	.byte	0x04, 0x0a
        /*0222*/ 	.short	(.L_70 - .L_69)
	.align		4
.L_69:
        /*0224*/ 	.word	index@(.nv.constant0.attn_fwd)
        /*0228*/ 	.short	0x0210
        /*022a*/ 	.short	0x0088


	//----- nvinfo : EIATTR_SW_WAR
	.align		4
.L_70:
        /*022c*/ 	.byte	0x04, 0x36
        /*022e*/ 	.short	(.L_72 - .L_71)
.L_71:
        /*0230*/ 	.word	0x00000008
.L_72:


//--------------------- .nv.callgraph             --------------------------
	.section	.nv.callgraph,"",@"SHT_CUDA_CALLGRAPH"
	.align	4
	.sectionentsize	8
	.align		4
        /*0000*/ 	.word	0x00000000
	.align		4
        /*0004*/ 	.word	0xffffffff
	.align		4
        /*0008*/ 	.word	0x00000000
	.align		4
        /*000c*/ 	.word	0xfffffffe
	.align		4
        /*0010*/ 	.word	0x00000000
	.align		4
        /*0014*/ 	.word	0xfffffffd
	.align		4
        /*0018*/ 	.word	0x00000000
	.align		4
        /*001c*/ 	.word	0xfffffffc


//--------------------- .nv.constant4             --------------------------
	.section	.nv.constant4,"a",@progbits
	.align	8
	.align		8
.nv.constant4:
        /*0000*/ 	.dword	_$_str


//--------------------- .text.attn_fwd            --------------------------
	.section	.text.attn_fwd,"ax",@progbits
	.align	128
        .global         attn_fwd
        .type           attn_fwd,@function
        .size           attn_fwd,(.L_x_3 - attn_fwd)
        .other          attn_fwd,@"STO_CUDA_ENTRY STV_DEFAULT"
attn_fwd:
.text.attn_fwd:
[----:B------:R-:W-:Y:S01]  /*0000*/  LDC R1, c[0x0][0x28] ;  /* 0x00000a00ff017b82 */ /* 0x000fe20000000800 */
[----:B------:R-:W0:Y:S07]  /*0010*/  S2R R17, SR_CTAID.X ;  /* 0x0000000000117919 */ /* 0x000e2e0000002500 */
[----:B------:R-:W1:Y:S01]  /*0020*/  S2UR UR12, SR_CTAID.Y ;  /* 0x00000000000c79c3 */ /* 0x000e620000002600 */
[----:B------:R-:W-:Y:S01]  /*0030*/  ULDC.64 UR4, c[0x0][0x240] ;  /* 0x0000900000047ab9 */ /* 0x000fe20000000a00 */
[----:B------:R-:W-:Y:S01]  /*0040*/  ULDC.64 UR20, c[0x0][0x208] ;  /* 0x0000820000147ab9 */ /* 0x000fe20000000a00 */
[----:B------:R-:W2:Y:S05]  /*0050*/  S2R R0, SR_TID.X ;  /* 0x0000000000007919 */ /* 0x000eaa0000002100 */
[----:B------:R-:W3:Y:S08]  /*0060*/  LDC R30, c[0x0][0x248] ;  /* 0x00009200ff1e7b82 */ /* 0x000ef00000000800 */
[----:B------:R-:W4:Y:S01]  /*0070*/  LDC.64 R28, c[0x0][0x210] ;  /* 0x00008400ff1c7b82 */ /* 0x000f220000000a00 */
[----:B-1----:R-:W-:-:S04]  /*0080*/  UIMAD UR4, UR12, UR4, URZ ;  /* 0x000000040c0472a4 */ /* 0x002fc8000f8e023f */
[----:B------:R-:W-:Y:S01]  /*0090*/  USHF.L.U32 UR6, UR4, 0x1, URZ ;  /* 0x0000000104067899 */ /* 0x000fe2000800063f */
[----:B0-----:R-:W-:Y:S01]  /*00a0*/  IMAD.SHL.U32 R17, R17, 0x80, RZ ;  /* 0x0000008011117824 */ /* 0x001fe200078e00ff */
[----:B--2---:R-:W-:-:S04]  /*00b0*/  SHF.R.U32.HI R151, RZ, 0x7, R0 ;  /* 0x00000007ff977819 */ /* 0x004fc80000011600 */
[----:B------:R-:W-:Y:S02]  /*00c0*/  LOP3.LUT R150, R17, 0x7f, R0, 0xf8, !PT ;  /* 0x0000007f11967812 */ /* 0x000fe400078ef800 */
[----:B------:R-:W-:-:S03]  /*00d0*/  SGXT.U32 R151, R151, 0x1 ;  /* 0x000000019797781a */ /* 0x000fc60000000000 */
[----:B------:R-:W-:Y:S01]  /*00e0*/  IMAD R2, R150, UR5, RZ ;  /* 0x0000000596027c24 */ /* 0x000fe2000f8e02ff */
[----:B------:R-:W-:Y:S01]  /*00f0*/  UIMAD.WIDE UR4, UR4, 0x2, URZ ;  /* 0x00000002040478a5 */ /* 0x000fe2000f8e023f */
[----:B---3--:R-:W-:Y:S02]  /*0100*/  IMAD R5, R151, R30, RZ ;  /* 0x0000001e97057224 */ /* 0x008fe400078e02ff */
[----:B------:R-:W-:Y:S02]  /*0110*/  IMAD.SHL.U32 R3, R2, 0x2, RZ ;  /* 0x0000000202037824 */ /* 0x000fe400078e00ff */
[----:B------:R-:W-:Y:S02]  /*0120*/  IMAD R7, R30, 0x2, R5 ;  /* 0x000000021e077824 */ /* 0x000fe400078e0205 */
[----:B------:R-:W-:Y:S01]  /*0130*/  IMAD.HI R2, R2, 0x2, RZ ;  /* 0x0000000202027827 */ /* 0x000fe200078e02ff */
[----:B----4-:R-:W-:-:S03]  /*0140*/  IADD3 R27, P0, P1, R3, UR6, R28 ;  /* 0x00000006031b7c10 */ /* 0x010fc6000f91e01c */
[----:B------:R-:W-:Y:S01]  /*0150*/  IMAD R8, R30, 0x2, R7 ;  /* 0x000000021e087824 */ /* 0x000fe200078e0207 */
[----:B------:R-:W-:Y:S02]  /*0160*/  IADD3.X R29, R2, UR5, R29, P0, P1 ;  /* 0x00000005021d7c10 */ /* 0x000fe400087e241d */
[-C--:B------:R-:W-:Y:S01]  /*0170*/  LEA R2, P0, R5, R27.reuse, 0x1 ;  /* 0x0000001b05027211 */ /* 0x080fe200078008ff */
[C---:B------:R-:W-:Y:S01]  /*0180*/  IMAD R9, R30.reuse, 0x2, R8 ;  /* 0x000000021e097824 */ /* 0x040fe200078e0208 */
[----:B------:R-:W-:Y:S02]  /*0190*/  LEA R4, P1, R7, R27, 0x1 ;  /* 0x0000001b07047211 */ /* 0x000fe400078208ff */
[----:B------:R-:W-:Y:S01]  /*01a0*/  LEA.HI.X.SX32 R3, R5, R29, 0x1, P0 ;  /* 0x0000001d05037211 */ /* 0x000fe200000f0eff */
[----:B------:R-:W-:Y:S01]  /*01b0*/  IMAD R11, R30, 0x2, R9 ;  /* 0x000000021e0b7824 */ /* 0x000fe200078e0209 */
[----:B------:R-:W-:Y:S02]  /*01c0*/  LEA R6, P0, R8, R27, 0x1 ;  /* 0x0000001b08067211 */ /* 0x000fe400078008ff */
[-C--:B------:R-:W-:Y:S01]  /*01d0*/  LEA.HI.X.SX32 R5, R7, R29.reuse, 0x1, P1 ;  /* 0x0000001d07057211 */ /* 0x080fe200008f0eff */
[----:B------:R-:W-:Y:S01]  /*01e0*/  IMAD R12, R30, 0x2, R11 ;  /* 0x000000021e0c7824 */ /* 0x000fe200078e020b */
[----:B------:R-:W-:Y:S01]  /*01f0*/  LEA.HI.X.SX32 R7, R8, R29, 0x1, P0 ;  /* 0x0000001d08077211 */ /* 0x000fe200000f0eff */
[----:B------:R0:W2:Y:S01]  /*0200*/  LDG.E.U16 R20, desc[UR20][R2.64] ;  /* 0x0000001402147981 */ /* 0x0000a2000c1e1500 */
[----:B------:R-:W-:Y:S01]  /*0210*/  LEA R8, P0, R9, R27, 0x1 ;  /* 0x0000001b09087211 */ /* 0x000fe200078008ff */
[----:B------:R-:W-:-:S02]  /*0220*/  IMAD R13, R30, 0x2, R12 ;  /* 0x000000021e0d7824 */ /* 0x000fc400078e020c */
[----:B------:R1:W3:Y:S01]  /*0230*/  LDG.E.U16 R19, desc[UR20][R4.64] ;  /* 0x0000001404137981 */ /* 0x0002e2000c1e1500 */
[----:B------:R-:W-:Y:S01]  /*0240*/  LEA.HI.X.SX32 R9, R9, R29, 0x1, P0 ;  /* 0x0000001d09097211 */ /* 0x000fe200000f0eff */
[----:B------:R-:W-:Y:S01]  /*0250*/  IMAD R14, R30, 0x2, R13 ;  /* 0x000000021e0e7824 */ /* 0x000fe200078e020d */
[CC--:B------:R-:W-:Y:S01]  /*0260*/  LEA R10, P1, R11.reuse, R27.reuse, 0x1 ;  /* 0x0000001b0b0a7211 */ /* 0x0c0fe200078208ff */
[----:B------:R4:W5:Y:S01]  /*0270*/  LDG.E.U16 R22, desc[UR20][R6.64] ;  /* 0x0000001406167981 */ /* 0x000962000c1e1500 */
[C---:B0-----:R-:W-:Y:S02]  /*0280*/  LEA R2, P0, R12.reuse, R27, 0x1 ;  /* 0x0000001b0c027211 */ /* 0x041fe400078008ff */
[-C--:B------:R-:W-:Y:S01]  /*0290*/  LEA.HI.X.SX32 R11, R11, R29.reuse, 0x1, P1 ;  /* 0x0000001d0b0b7211 */ /* 0x080fe200008f0eff */
[----:B------:R0:W5:Y:S01]  /*02a0*/  LDG.E.U16 R21, desc[UR20][R8.64] ;  /* 0x0000001408157981 */ /* 0x000162000c1e1500 */
[----:B------:R-:W-:Y:S01]  /*02b0*/  LEA.HI.X.SX32 R3, R12, R29, 0x1, P0 ;  /* 0x0000001d0c037211 */ /* 0x000fe200000f0eff */
[C---:B------:R-:W-:Y:S01]  /*02c0*/  IMAD R12, R30.reuse, 0x2, R14 ;  /* 0x000000021e0c7824 */ /* 0x040fe200078e020e */
[C---:B-1----:R-:W-:Y:S01]  /*02d0*/  LEA R4, P0, R13.reuse, R27, 0x1 ;  /* 0x0000001b0d047211 */ /* 0x042fe200078008ff */
[----:B------:R1:W3:Y:S03]  /*02e0*/  LDG.E.U16 R24, desc[UR20][R10.64] ;  /* 0x000000140a187981 */ /* 0x0002e6000c1e1500 */
[----:B------:R-:W-:Y:S01]  /*02f0*/  LEA.HI.X.SX32 R5, R13, R29, 0x1, P0 ;  /* 0x0000001d0d057211 */ /* 0x000fe200000f0eff */
[----:B------:R-:W-:Y:S01]  /*0300*/  IMAD R13, R30, 0x2, R12 ;  /* 0x000000021e0d7824 */ /* 0x000fe200078e020c */
[-C--:B----4-:R-:W-:Y:S01]  /*0310*/  LEA R6, P0, R14, R27.reuse, 0x1 ;  /* 0x0000001b0e067211 */ /* 0x090fe200078008ff */
[----:B------:R4:W5:Y:S01]  /*0320*/  LDG.E.U16 R23, desc[UR20][R2.64] ;  /* 0x0000001402177981 */ /* 0x000962000c1e1500 */
[----:B0-----:R-:W-:Y:S01]  /*0330*/  LEA R8, P1, R12, R27, 0x1 ;  /* 0x0000001b0c087211 */ /* 0x001fe200078208ff */
[----:B------:R-:W-:Y:S01]  /*0340*/  IMAD R16, R30, 0x2, R13 ;  /* 0x000000021e107824 */ /* 0x000fe200078e020d */
[----:B------:R-:W-:Y:S01]  /*0350*/  LEA.HI.X.SX32 R7, R14, R29, 0x1, P0 ;  /* 0x0000001d0e077211 */ /* 0x000fe200000f0eff */
[----:B------:R0:W5:Y:S01]  /*0360*/  LDG.E.U16 R26, desc[UR20][R4.64] ;  /* 0x00000014041a7981 */ /* 0x000162000c1e1500 */
[C---:B-1----:R-:W-:Y:S01]  /*0370*/  LEA R10, P0, R13.reuse, R27, 0x1 ;  /* 0x0000001b0d0a7211 */ /* 0x042fe200078008ff */
[----:B------:R-:W-:Y:S01]  /*0380*/  IMAD R18, R30, 0x2, R16 ;  /* 0x000000021e127824 */ /* 0x000fe200078e0210 */
[-C--:B------:R-:W-:Y:S01]  /*0390*/  LEA.HI.X.SX32 R9, R12, R29.reuse, 0x1, P1 ;  /* 0x0000001d0c097211 */ /* 0x080fe200008f0eff */
[----:B------:R1:W5:Y:S02]  /*03a0*/  LDG.E.U16 R25, desc[UR20][R6.64] ;  /* 0x0000001406197981 */ /* 0x000364000c1e1500 */
[C---:B------:R-:W-:Y:S01]  /*03b0*/  IMAD R14, R30.reuse, 0x2, R18 ;  /* 0x000000021e0e7824 */ /* 0x040fe200078e0212 */
[----:B------:R-:W-:Y:S01]  /*03c0*/  LEA.HI.X.SX32 R11, R13, R29, 0x1, P0 ;  /* 0x0000001d0d0b7211 */ /* 0x000fe200000f0eff */
[----:B------:R1:W5:Y:S02]  /*03d0*/  LDG.E.U16 R28, desc[UR20][R8.64] ;  /* 0x00000014081c7981 */ /* 0x000364000c1e1500 */
[----:B----4-:R-:W-:Y:S01]  /*03e0*/  IMAD R3, R30, 0x2, R14 ;  /* 0x000000021e037824 */ /* 0x010fe200078e020e */
[----:B------:R-:W-:-:S02]  /*03f0*/  LEA R12, P0, R14, R27, 0x1 ;  /* 0x0000001b0e0c7211 */ /* 0x000fc400078008ff */
[----:B------:R4:W5:Y:S02]  /*0400*/  LDG.E.U16 R11, desc[UR20][R10.64] ;  /* 0x000000140a0b7981 */ /* 0x000964000c1e1500 */
[----:B------:R-:W-:Y:S01]  /*0410*/  LEA.HI.X.SX32 R13, R14, R29, 0x1, P0 ;  /* 0x0000001d0e0d7211 */ /* 0x000fe200000f0eff */
[----:B0-----:R-:W-:Y:S01]  /*0420*/  IMAD R5, R30, 0x2, R3 ;  /* 0x000000021e057824 */ /* 0x001fe200078e0203 */
[CC--:B------:R-:W-:Y:S02]  /*0430*/  LEA R14, P1, R3.reuse, R27.reuse, 0x1 ;  /* 0x0000001b030e7211 */ /* 0x0c0fe400078208ff */
[C---:B------:R-:W-:Y:S01]  /*0440*/  LEA R2, P0, R16.reuse, R27, 0x1 ;  /* 0x0000001b10027211 */ /* 0x040fe200078008ff */
[----:B------:R0:W5:Y:S01]  /*0450*/  LDG.E.U16 R12, desc[UR20][R12.64] ;  /* 0x000000140c0c7981 */ /* 0x000162000c1e1500 */
[-C--:B------:R-:W-:Y:S02]  /*0460*/  LEA.HI.X.SX32 R15, R3, R29.reuse, 0x1, P1 ;  /* 0x0000001d030f7211 */ /* 0x080fe400008f0eff */
[----:B------:R-:W-:Y:S01]  /*0470*/  LEA.HI.X.SX32 R3, R16, R29, 0x1, P0 ;  /* 0x0000001d10037211 */ /* 0x000fe200000f0eff */
[----:B------:R-:W-:Y:S01]  /*0480*/  IMAD R16, R30, 0x2, R5 ;  /* 0x000000021e107824 */ /* 0x000fe200078e0205 */
[----:B-1----:R-:W-:-:S02]  /*0490*/  LEA R6, P1, R5, R27, 0x1 ;  /* 0x0000001b05067211 */ /* 0x002fc400078208ff */
[----:B------:R-:W-:Y:S01]  /*04a0*/  LEA R4, P0, R18, R27, 0x1 ;  /* 0x0000001b12047211 */ /* 0x000fe200078008ff */
[----:B------:R-:W5:Y:S01]  /*04b0*/  LDG.E.U16 R15, desc[UR20][R14.64] ;  /* 0x000000140e0f7981 */ /* 0x000f62000c1e1500 */
[----:B------:R-:W-:Y:S02]  /*04c0*/  LEA.HI.X.SX32 R7, R5, R29, 0x1, P1 ;  /* 0x0000001d05077211 */ /* 0x000fe400008f0eff */
[----:B------:R-:W-:Y:S01]  /*04d0*/  LEA R8, P1, R16, R27, 0x1 ;  /* 0x0000001b10087211 */ /* 0x000fe200078208ff */
[----:B------:R-:W5:Y:S01]  /*04e0*/  LDG.E.U16 R2, desc[UR20][R2.64] ;  /* 0x0000001402027981 */ /* 0x000f62000c1e1500 */
[-C--:B------:R-:W-:Y:S02]  /*04f0*/  LEA.HI.X.SX32 R5, R18, R29.reuse, 0x1, P0 ;  /* 0x0000001d12057211 */ /* 0x080fe400000f0eff */
[----:B------:R-:W-:Y:S01]  /*0500*/  LEA.HI.X.SX32 R9, R16, R29, 0x1, P1 ;  /* 0x0000001d10097211 */ /* 0x000fe200008f0eff */
[----:B------:R-:W5:Y:S04]  /*0510*/  LDG.E.U16 R6, desc[UR20][R6.64] ;  /* 0x0000001406067981 */ /* 0x000f68000c1e1500 */
[----:B------:R-:W5:Y:S04]  /*0520*/  LDG.E.U16 R5, desc[UR20][R4.64] ;  /* 0x0000001404057981 */ /* 0x000f68000c1e1500 */
[----:B------:R-:W5:Y:S01]  /*0530*/  LDG.E.U16 R9, desc[UR20][R8.64] ;  /* 0x0000001408097981 */ /* 0x000f62000c1e1500 */
[----:B------:R-:W1:Y:S01]  /*0540*/  S2UR UR4, SR_CgaCtaId ;  /* 0x00000000000479c3 */ /* 0x000e620000008800 */
[----:B----4-:R-:W-:Y:S01]  /*0550*/  SHF.R.S32.HI R10, RZ, 0x7, R0 ;  /* 0x00000007ff0a7819 */ /* 0x010fe20000011400 */
[----:B------:R-:W-:-:S03]  /*0560*/  IMAD.SHL.U32 R152, R0, 0x2, RZ ;  /* 0x0000000200987824 */ /* 0x000fc600078e00ff */
[----:B------:R-:W-:Y:S01]  /*0570*/  SGXT R10, R10, 0x1 ;  /* 0x000000010a0a781a */ /* 0x000fe20000000200 */
[----:B------:R-:W-:-:S03]  /*0580*/  VIADD R169, R17, 0x80 ;  /* 0x0000008011a97836 */ /* 0x000fc60000000000 */
[----:B0-----:R-:W-:Y:S01]  /*0590*/  LOP3.LUT R13, R10, 0x90, RZ, 0xc0, !PT ;  /* 0x000000900a0d7812 */ /* 0x001fe200078ec0ff */
[----:B------:R-:W-:Y:S01]  /*05a0*/  IMAD.SHL.U32 R153, R0, 0x40, RZ ;  /* 0x0000004000997824 */ /* 0x000fe200078e00ff */
[----:B------:R-:W-:Y:S02]  /*05b0*/  UMOV UR13, 0x400 ;  /* 0x00000400000d7882 */ /* 0x000fe40000000000 */
[----:B------:R-:W-:Y:S02]  /*05c0*/  LOP3.LUT R10, R13, 0x7e, R152, 0x78, !PT ;  /* 0x0000007e0d0a7812 */ /* 0x000fe400078e7898 */
[----:B------:R-:W-:Y:S02]  /*05d0*/  ISETP.GE.AND P0, PT, R169, 0x1, PT ;  /* 0x00000001a900780c */ /* 0x000fe40003f06270 */
[----:B------:R-:W-:Y:S01]  /*05e0*/  LOP3.LUT R153, R10, 0x1000, R153, 0xf8, !PT ;  /* 0x000010000a997812 */ /* 0x000fe200078ef899 */
[----:B-1----:R-:W-:-:S03]  /*05f0*/  ULEA UR13, UR4, UR13, 0x18 ;  /* 0x0000000d040d7291 */ /* 0x002fc6000f8ec03f */
[C---:B------:R-:W-:Y:S02]  /*0600*/  LOP3.LUT R154, R153.reuse, 0x20, RZ, 0x3c, !PT ;  /* 0x00000020999a7812 */ /* 0x040fe400078e3cff */
[C---:B------:R-:W-:Y:S02]  /*0610*/  LOP3.LUT R155, R153.reuse, 0x40, RZ, 0x3c, !PT ;  /* 0x00000040999b7812 */ /* 0x040fe400078e3cff */
[----:B------:R-:W-:Y:S01]  /*0620*/  LOP3.LUT R156, R153, 0x60, RZ, 0x3c, !PT ;  /* 0x00000060999c7812 */ /* 0x000fe200078e3cff */
[----:B------:R-:W-:Y:S01]  /*0630*/  IMAD.MOV.U32 R82, RZ, RZ, -0x800000 ;  /* 0xff800000ff527424 */ /* 0x000fe200078e00ff */
[----:B------:R-:W-:Y:S01]  /*0640*/  CS2R R88, SRZ ;  /* 0x0000000000587805 */ /* 0x000fe2000001ff00 */
[----:B------:R-:W-:Y:S01]  /*0650*/  IMAD.MOV.U32 R163, RZ, RZ, 0x3f800000 ;  /* 0x3f800000ffa37424 */ /* 0x000fe200078e00ff */
[----:B------:R-:W-:Y:S01]  /*0660*/  CS2R R90, SRZ ;  /* 0x00000000005a7805 */ /* 0x000fe2000001ff00 */
[----:B------:R-:W-:Y:S01]  /*0670*/  IMAD.MOV.U32 R162, RZ, RZ, 0x3f800000 ;  /* 0x3f800000ffa27424 */ /* 0x000fe200078e00ff */
[----:B------:R-:W-:Y:S01]  /*0680*/  CS2R R92, SRZ ;  /* 0x00000000005c7805 */ /* 0x000fe2000001ff00 */
[----:B------:R-:W-:Y:S01]  /*0690*/  IMAD.MOV.U32 R57, RZ, RZ, -0x800000 ;  /* 0xff800000ff397424 */ /* 0x000fe200078e00ff */
[----:B------:R-:W-:-:S02]  /*06a0*/  CS2R R94, SRZ ;  /* 0x00000000005e7805 */ /* 0x000fc4000001ff00 */
[----:B------:R-:W-:Y:S02]  /*06b0*/  CS2R R96, SRZ ;  /* 0x0000000000607805 */ /* 0x000fe4000001ff00 */
[----:B------:R-:W-:Y:S02]  /*06c0*/  CS2R R98, SRZ ;  /* 0x0000000000627805 */ /* 0x000fe4000001ff00 */
[----:B------:R-:W-:Y:S02]  /*06d0*/  CS2R R100, SRZ ;  /* 0x0000000000647805 */ /* 0x000fe4000001ff00 */
[----:B------:R-:W-:Y:S02]  /*06e0*/  CS2R R102, SRZ ;  /* 0x0000000000667805 */ /* 0x000fe4000001ff00 */
[----:B------:R-:W-:Y:S01]  /*06f0*/  LOP3.LUT R157, R0, 0xff, RZ, 0xc0, !PT ;  /* 0x000000ff009d7812 */ /* 0x000fe200078ec0ff */
[----:B--2---:R0:W-:Y:S04]  /*0700*/  STS.U16 [R153+UR13], R20 ;  /* 0x0000001499007988 */ /* 0x0041e8000800040d */
[----:B---3--:R0:W-:Y:S04]  /*0710*/  STS.U16 [R153+UR13+0x400], R24 ;  /* 0x0004001899007988 */ /* 0x0081e8000800040d */
[----:B-----5:R0:W-:Y:S04]  /*0720*/  STS.U16 [R153+UR13+0x800], R28 ;  /* 0x0008001c99007988 */ /* 0x0201e8000800040d */
[----:B------:R0:W-:Y:S04]  /*0730*/  STS.U16 [R153+UR13+0xc00], R12 ;  /* 0x000c000c99007988 */ /* 0x0001e8000800040d */
        /* <DEDUP_REMOVED lines=11> */
[----:B------:R0:W-:Y:S01]  /*07f0*/  STS.U16 [R156+UR13+0xf00], R9 ;  /* 0x000f00099c007988 */ /* 0x0001e2000800040d */
[----:B------:R-:W-:Y:S05]  /*0800*/  @!P0 BRA `(.L_x_0) ;  /* 0x0000004000a08947 */ /* 0x000fea0003800000 */
[----:B0-----:R-:W0:Y:S01]  /*0810*/  LDC.64 R22, c[0x0][0x250] ;  /* 0x00009400ff167b82 */ /* 0x001e220000000a00 */
[----:B------:R-:W-:Y:S01]  /*0820*/  IMAD.SHL.U32 R3, R157, 0x2, RZ ;  /* 0x000000029d037824 */ /* 0x000fe200078e00ff */
[--C-:B------:R-:W-:Y:S01]  /*0830*/  SHF.R.U32.HI R158, RZ, 0x2, R0.reuse ;  /* 0x00000002ff9e7819 */ /* 0x100fe20000011600 */
[----:B------:R-:W-:Y:S01]  /*0840*/  ULDC UR4, c[0x0][0x258] ;  /* 0x0000960000047ab9 */ /* 0x000fe20000000800 */
[----:B------:R-:W-:Y:S01]  /*0850*/  SHF.R.U32.HI R4, RZ, 0x5, R0 ;  /* 0x00000005ff047819 */ /* 0x000fe20000011600 */
[----:B------:R-:W-:Y:S01]  /*0860*/  UIADD3 UR6, UR13, 0x2000, URZ ;  /* 0x000020000d067890 */ /* 0x000fe2000fffe03f */
[----:B------:R-:W-:Y:S01]  /*0870*/  LOP3.LUT R158, R3, 0x30, R158, 0x78, !PT ;  /* 0x00000030039e7812 */ /* 0x000fe200078e789e */
[----:B------:R-:W-:Y:S01]  /*0880*/  IMAD.MOV.U32 R163, RZ, RZ, 0x3f800000 ;  /* 0x3f800000ffa37424 */ /* 0x000fe200078e00ff */
[----:B------:R-:W1:Y:S01]  /*0890*/  LDC.64 R104, c[0x0][0x260] ;  /* 0x00009800ff687b82 */ /* 0x000e620000000a00 */
[----:B------:R-:W-:Y:S01]  /*08a0*/  LOP3.LUT R3, R0, 0x1f, RZ, 0xc0, !PT ;  /* 0x0000001f00037812 */ /* 0x000fe200078ec0ff */
[----:B------:R-:W-:Y:S01]  /*08b0*/  USHF.R.U32.HI UR6, URZ, 0x4, UR6 ;  /* 0x000000043f067899 */ /* 0x000fe20008011606 */
[----:B------:R-:W-:Y:S01]  /*08c0*/  SGXT.U32 R4, R4, 0x3 ;  /* 0x000000030404781a */ /* 0x000fe20000000000 */
[----:B------:R-:W-:Y:S01]  /*08d0*/  IMAD.MOV.U32 R164, RZ, RZ, -0x800000 ;  /* 0xff800000ffa47424 */ /* 0x000fe200078e00ff */
[--C-:B------:R-:W-:Y:S01]  /*08e0*/  SHF.R.U32.HI R2, RZ, 0x5, R0.reuse ;  /* 0x00000005ff027819 */ /* 0x100fe20000011600 */
[----:B------:R-:W-:Y:S01]  /*08f0*/  IMAD R5, R3, UR4, RZ ;  /* 0x0000000403057c24 */ /* 0x000fe2000f8e02ff */
[----:B------:R-:W-:Y:S01]  /*0900*/  SHF.R.U32.HI R8, RZ, 0x2, R0 ;  /* 0x00000002ff087819 */ /* 0x000fe20000011600 */
[----:B------:R-:W-:Y:S01]  /*0910*/  ULDC.64 UR4, c[0x0][0x218] ;  /* 0x0000860000047ab9 */ /* 0x000fe20000000a00 */
[----:B------:R-:W-:Y:S01]  /*0920*/  R2UR UR24, R2 ;  /* 0x00000000021872ca */ /* 0x000fe200000e0000 */
[----:B------:R-:W-:Y:S01]  /*0930*/  IMAD.SHL.U32 R7, R5, 0x2, RZ ;  /* 0x0000000205077824 */ /* 0x000fe200078e00ff */
[----:B------:R-:W-:Y:S01]  /*0940*/  LOP3.LUT R2, R0, 0xe0, RZ, 0xc0, !PT ;  /* 0x000000e000027812 */ /* 0x000fe200078ec0ff */
[----:B------:R-:W2:Y:S01]  /*0950*/  LDC R28, c[0x0][0x268] ;  /* 0x00009a00ff1c7b82 */ /* 0x000ea20000000800 */
[----:B------:R-:W-:Y:S01]  /*0960*/  SGXT.U32 R8, R8, 0x3 ;  /* 0x000000030808781a */ /* 0x000fe20000000000 */
[----:B------:R-:W-:Y:S01]  /*0970*/  USGXT.U32 UR6, UR6, 0xe ;  /* 0x0000000e0606789a */ /* 0x000fe20008000000 */
[----:B------:R-:W-:Y:S01]  /*0980*/  LOP3.LUT R171, R152, 0x6, RZ, 0xc0, !PT ;  /* 0x0000000698ab7812 */ /* 0x000fe200078ec0ff */
[----:B0-----:R-:W-:Y:S01]  /*0990*/  IMAD R3, R22, UR12, RZ ;  /* 0x0000000c16037c24 */ /* 0x001fe2000f8e02ff */
[----:B------:R-:W-:Y:S01]  /*09a0*/  SHF.R.U32.HI R22, RZ, 0x1, R2 ;  /* 0x00000001ff167819 */ /* 0x000fe20000011602 */
[----:B------:R-:W-:Y:S01]  /*09b0*/  IMAD R6, R4, R23, RZ ;  /* 0x0000001704067224 */ /* 0x000fe200078e02ff */
[----:B------:R-:W-:Y:S01]  /*09c0*/  LOP3.LUT R2, R0, 0x7f, RZ, 0xc0, !PT ;  /* 0x0000007f00027812 */ /* 0x000fe200078ec0ff */
[----:B------:R-:W-:Y:S01]  /*09d0*/  IMAD.SHL.U32 R4, R3, 0x2, RZ ;  /* 0x0000000203047824 */ /* 0x000fe200078e00ff */
[----:B------:R-:W-:Y:S01]  /*09e0*/  LOP3.LUT R22, R17, R22, R8, 0xfe, !PT ;  /* 0x0000001611167212 */ /* 0x000fe200078efe08 */
[----:B------:R-:W-:Y:S01]  /*09f0*/  IMAD.HI R3, R3, 0x2, RZ ;  /* 0x0000000203037827 */ /* 0x000fe200078e02ff */
[----:B------:R-:W-:Y:S01]  /*0a00*/  UIADD3 UR14, UP0, UR6, 0x2, URZ ;  /* 0x00000002060e7890 */ /* 0x000fe2000ff1e03f */
[----:B------:R-:W-:-:S02]  /*0a10*/  CS2R R88, SRZ ;  /* 0x0000000000587805 */ /* 0x000fc4000001ff00 */
[----:B------:R-:W-:Y:S01]  /*0a20*/  IADD3 R137, P0, P1, R7, UR4, R4 ;  /* 0x0000000407897c10 */ /* 0x000fe2000f91e004 */
[C---:B------:R-:W-:Y:S01]  /*0a30*/  IMAD R4, R23.reuse, 0x8, R6 ;  /* 0x0000000817047824 */ /* 0x040fe200078e0206 */
[----:B------:R-:W-:Y:S01]  /*0a40*/  CS2R R90, SRZ ;  /* 0x00000000005a7805 */ /* 0x000fe2000001ff00 */
[----:B-1----:R-:W-:Y:S01]  /*0a50*/  IMAD R7, R2, R105, RZ ;  /* 0x0000006902077224 */ /* 0x002fe200078e02ff */
[-C--:B------:R-:W-:Y:S01]  /*0a60*/  LEA R106, P2, R6, R137.reuse, 0x1 ;  /* 0x00000089066a7211 */ /* 0x080fe200078408ff */
[----:B------:R-:W-:Y:S01]  /*0a70*/  IMAD R8, R23, 0x8, R4 ;  /* 0x0000000817087824 */ /* 0x000fe200078e0204 */
[----:B------:R-:W-:Y:S01]  /*0a80*/  LEA R108, P3, R4, R137, 0x1 ;  /* 0x00000089046c7211 */ /* 0x000fe200078608ff */
[----:B------:R-:W-:Y:S01]  /*0a90*/  IMAD R104, R104, UR12, RZ ;  /* 0x0000000c68687c24 */ /* 0x000fe2000f8e02ff */
[----:B------:R-:W-:Y:S01]  /*0aa0*/  CS2R R92, SRZ ;  /* 0x00000000005c7805 */ /* 0x000fe2000001ff00 */
[----:B------:R-:W-:Y:S01]  /*0ab0*/  IMAD.HI R2, R5, 0x2, RZ ;  /* 0x0000000205027827 */ /* 0x000fe200078e02ff */
[----:B------:R-:W-:-:S02]  /*0ac0*/  CS2R R94, SRZ ;  /* 0x00000000005e7805 */ /* 0x000fc4000001ff00 */
[----:B------:R-:W-:Y:S02]  /*0ad0*/  CS2R R96, SRZ ;  /* 0x0000000000607805 */ /* 0x000fe4000001ff00 */
[----:B------:R-:W-:Y:S01]  /*0ae0*/  CS2R R98, SRZ ;  /* 0x0000000000627805 */ /* 0x000fe2000001ff00 */
[----:B------:R-:W-:Y:S01]  /*0af0*/  IMAD R10, R23, 0x8, R8 ;  /* 0x00000008170a7824 */ /* 0x000fe200078e0208 */
[----:B------:R-:W-:Y:S01]  /*0b00*/  IADD3.X R19, R2, UR5, R3, P0, P1 ;  /* 0x0000000502137c10 */ /* 0x000fe200087e2403 */
[----:B------:R-:W-:Y:S01]  /*0b10*/  IMAD.SHL.U32 R5, R104, 0x2, RZ ;  /* 0x0000000268057824 */ /* 0x000fe200078e00ff */
[----:B------:R-:W-:Y:S01]  /*0b20*/  ULDC.64 UR4, c[0x0][0x220] ;  /* 0x0000880000047ab9 */ /* 0x000fe20000000a00 */
[----:B------:R-:W-:Y:S01]  /*0b30*/  IMAD.SHL.U32 R12, R7, 0x2, RZ ;  /* 0x00000002070c7824 */ /* 0x000fe200078e00ff */
[-C--:B------:R-:W-:Y:S01]  /*0b40*/  LEA.HI.X.SX32 R107, R6, R19.reuse, 0x1, P2 ;  /* 0x00000013066b7211 */ /* 0x080fe200010f0eff */
[----:B------:R-:W-:Y:S01]  /*0b50*/  IMAD R2, R23, 0x8, R10 ;  /* 0x0000000817027824 */ /* 0x000fe200078e020a */
[----:B------:R-:W-:Y:S01]  /*0b60*/  LEA.HI.X.SX32 R109, R4, R19, 0x1, P3 ;  /* 0x00000013046d7211 */ /* 0x000fe200018f0eff */
[----:B--2---:R-:W-:Y:S01]  /*0b70*/  IMAD R9, R151, R28, RZ ;  /* 0x0000001c97097224 */ /* 0x004fe200078e02ff */
[----:B------:R-:W-:Y:S01]  /*0b80*/  IADD3 R26, P0, P1, R12, UR4, R5 ;  /* 0x000000040c1a7c10 */ /* 0x000fe2000f91e005 */
[C---:B------:R-:W-:Y:S01]  /*0b90*/  IMAD R12, R23.reuse, 0x8, R2 ;  /* 0x00000008170c7824 */ /* 0x040fe200078e0202 */
[-C--:B------:R-:W-:Y:S01]  /*0ba0*/  LEA R110, P2, R8, R137.reuse, 0x1 ;  /* 0x00000089086e7211 */ /* 0x080fe200078408ff */
[----:B------:R-:W-:Y:S01]  /*0bb0*/  IMAD R3, R28, 0x2, R9 ;  /* 0x000000021c037824 */ /* 0x000fe200078e0209 */
[----:B------:R-:W-:Y:S01]  /*0bc0*/  LEA R112, P3, R10, R137, 0x1 ;  /* 0x000000890a707211 */ /* 0x000fe200078608ff */
[C---:B------:R-:W-:Y:S01]  /*0bd0*/  IMAD R14, R23.reuse, 0x8, R12 ;  /* 0x00000008170e7824 */ /* 0x040fe200078e020c */
[-C--:B------:R-:W-:Y:S01]  /*0be0*/  LEA.HI.X.SX32 R111, R8, R19.reuse, 0x1, P2 ;  /* 0x00000013086f7211 */ /* 0x080fe200010f0eff */
[----:B------:R-:W-:Y:S01]  /*0bf0*/  IMAD R5, R28, 0x2, R3 ;  /* 0x000000021c057824 */ /* 0x000fe200078e0203 */
[----:B------:R-:W-:Y:S01]  /*0c00*/  LEA.HI.X.SX32 R113, R10, R19, 0x1, P3 ;  /* 0x000000130a717211 */ /* 0x000fe200018f0eff */
        /* <DEDUP_REMOVED lines=16> */
[----:B------:R-:W-:Y:S01]  /*0d10*/  IMAD R2, R23, 0x8, R10 ;  /* 0x0000000817027824 */ /* 0x000fe200078e020a */
[-C--:B------:R-:W-:Y:S01]  /*0d20*/  LEA R118, P2, R14, R137.reuse, 0x1 ;  /* 0x000000890e767211 */ /* 0x080fe200078408ff */
[----:B------:R-:W-:Y:S01]  /*0d30*/  IMAD.HI R104, R104, 0x2, RZ ;  /* 0x0000000268687827 */ /* 0x000fe200078e02ff */
[----:B------:R-:W-:-:S02]  /*0d40*/  LEA R126, P3, R10, R137, 0x1 ;  /* 0x000000890a7e7211 */ /* 0x000fc400078608ff */
[----:B------:R-:W-:Y:S02]  /*0d50*/  CS2R R100, SRZ ;  /* 0x0000000000647805 */ /* 0x000fe4000001ff00 */
[----:B------:R-:W-:Y:S01]  /*0d60*/  LEA R128, P4, R2, R137, 0x1 ;  /* 0x0000008902807211 */ /* 0x000fe200078808ff */
[----:B------:R-:W-:Y:S01]  /*0d70*/  IMAD R12, R23, 0x8, R2 ;  /* 0x00000008170c7824 */ /* 0x000fe200078e0202 */
[-C--:B------:R-:W-:Y:S01]  /*0d80*/  LEA.HI.X.SX32 R119, R14, R19.reuse, 0x1, P2 ;  /* 0x000000130e777211 */ /* 0x080fe200010f0eff */
[----:B------:R-:W-:Y:S01]  /*0d90*/  IMAD.HI R7, R7, 0x2, RZ ;  /* 0x0000000207077827 */ /* 0x000fe200078e02ff */
[----:B------:R-:W-:Y:S02]  /*0da0*/  LEA.HI.X.SX32 R129, R2, R19, 0x1, P4 ;  /* 0x0000001302817211 */ /* 0x000fe400020f0eff */
[----:B------:R-:W-:Y:S02]  /*0db0*/  CS2R R102, SRZ ;  /* 0x0000000000667805 */ /* 0x000fe4000001ff00 */
[----:B------:R-:W-:Y:S01]  /*0dc0*/  LEA R124, P2, R8, R137, 0x1 ;  /* 0x00000089087c7211 */ /* 0x000fe200078408ff */
[C---:B------:R-:W-:Y:S01]  /*0dd0*/  IMAD R4, R23.reuse, 0x8, R12 ;  /* 0x0000000817047824 */ /* 0x040fe200078e020c */
[-C--:B------:R-:W-:Y:S01]  /*0de0*/  LEA.HI.X.SX32 R127, R10, R19.reuse, 0x1, P3 ;  /* 0x000000130a7f7211 */ /* 0x080fe200018f0eff */
[----:B------:R-:W-:Y:S01]  /*0df0*/  IMAD.MOV.U32 R161, RZ, RZ, RZ ;  /* 0x000000ffffa17224 */ /* 0x000fe200078e00ff */
[----:B------:R-:W-:Y:S01]  /*0e00*/  LEA.HI.X.SX32 R125, R8, R19, 0x1, P2 ;  /* 0x00000013087d7211 */ /* 0x000fe200010f0eff */
[C---:B------:R-:W-:Y:S01]  /*0e10*/  IMAD R6, R23.reuse, 0x8, R4 ;  /* 0x0000000817067824 */ /* 0x040fe200078e0204 */
[-C--:B------:R-:W-:Y:S01]  /*0e20*/  LEA R130, P2, R12, R137.reuse, 0x1 ;  /* 0x000000890c827211 */ /* 0x080fe200078408ff */
[----:B------:R-:W-:Y:S01]  /*0e30*/  IMAD.MOV.U32 R159, RZ, RZ, RZ ;  /* 0x000000ffff9f7224 */ /* 0x000fe200078e00ff */
[-C--:B------:R-:W-:Y:S01]  /*0e40*/  LEA R132, P3, R4, R137.reuse, 0x1 ;  /* 0x0000008904847211 */ /* 0x080fe200078608ff */
[----:B------:R-:W-:Y:S01]  /*0e50*/  IMAD R2, R23, 0x8, R6 ;  /* 0x0000000817027824 */ /* 0x000fe200078e0206 */
[-C--:B------:R-:W-:Y:S01]  /*0e60*/  LEA R134, P4, R6, R137.reuse, 0x1 ;  /* 0x0000008906867211 */ /* 0x080fe200078808ff */
[----:B------:R-:W-:Y:S01]  /*0e70*/  IMAD.MOV.U32 R162, RZ, RZ, 0x3f800000 ;  /* 0x3f800000ffa27424 */ /* 0x000fe200078e00ff */
[----:B------:R-:W-:Y:S01]  /*0e80*/  IADD3.X R104, R7, UR5, R104, P0, P1 ;  /* 0x0000000507687c10 */ /* 0x000fe200087e2468 */
[----:B------:R-:W-:Y:S01]  /*0e90*/  UMOV UR5, URZ ;  /* 0x0000003f00057c82 */ /* 0x000fe20008000000 */
[----:B------:R-:W-:Y:S01]  /*0ea0*/  LEA R136, P5, R2, R137, 0x1 ;  /* 0x0000008902887211 */ /* 0x000fe200078a08ff */
[----:B------:R-:W-:Y:S01]  /*0eb0*/  UIADD3.X UR15, UR5, 0x40000040, URZ, UP0, !UPT ;  /* 0x40000040050f7890 */ /* 0x000fe200087fe43f */
[-C--:B------:R-:W-:Y:S01]  /*0ec0*/  LEA.HI.X.SX32 R133, R4, R19.reuse, 0x1, P3 ;  /* 0x0000001304857211 */ /* 0x080fe200018f0eff */
[----:B------:R-:W-:Y:S01]  /*0ed0*/  UMOV UR10, 0xfffffffe ;  /* 0xfffffffe000a7882 */ /* 0x000fe20000000000 */
[-C--:B------:R-:W-:Y:S01]  /*0ee0*/  LEA.HI.X.SX32 R137, R2, R19.reuse, 0x1, P5 ;  /* 0x0000001302897211 */ /* 0x080fe200028f0eff */
[----:B------:R-:W-:Y:S01]  /*0ef0*/  IMAD R2, R28, 0x2, R17 ;  /* 0x000000021c027824 */ /* 0x000fe200078e0211 */
[-C--:B------:R-:W-:Y:S01]  /*0f00*/  LEA R140, P1, R3, R26.reuse, 0x1 ;  /* 0x0000001a038c7211 */ /* 0x080fe200078208ff */
[----:B------:R-:W-:Y:S01]  /*0f10*/  UMOV UR11, 0x7fffffdf ;  /* 0x7fffffdf000b7882 */ /* 0x000fe20000000000 */
[-C--:B------:R-:W-:Y:S01]  /*0f20*/  LEA.HI.X.SX32 R131, R12, R19.reuse, 0x1, P2 ;  /* 0x000000130c837211 */ /* 0x080fe200010f0eff */
[C---:B------:R-:W-:Y:S01]  /*0f30*/  IMAD R4, R28.reuse, 0x2, R2 ;  /* 0x000000021c047824 */ /* 0x040fe200078e0202 */
[----:B------:R-:W-:Y:S01]  /*0f40*/  LEA R142, P2, R5, R26, 0x1 ;  /* 0x0000001a058e7211 */ /* 0x000fe200078408ff */
[----:B------:R-:W-:Y:S01]  /*0f50*/  UMOV UR7, URZ ;  /* 0x0000003f00077c82 */ /* 0x000fe20008000000 */
[-C--:B------:R-:W-:Y:S01]  /*0f60*/  LEA.HI.X.SX32 R141, R3, R104.reuse, 0x1, P1 ;  /* 0x00000068038d7211 */ /* 0x080fe200008f0eff */
[C---:B------:R-:W-:Y:S01]  /*0f70*/  IMAD R3, R28.reuse, 0x2, R4 ;  /* 0x000000021c037824 */ /* 0x040fe200078e0204 */
[----:B------:R-:W-:Y:S01]  /*0f80*/  LEA.HI.X.SX32 R143, R5, R104, 0x1, P2 ;  /* 0x00000068058f7211 */ /* 0x000fe200010f0eff */
[----:B------:R-:W-:Y:S01]  /*0f90*/  UMOV UR4, URZ ;  /* 0x0000003f00047c82 */ /* 0x000fe20008000000 */
[C---:B------:R-:W-:Y:S01]  /*0fa0*/  LEA R138, P0, R9.reuse, R26, 0x1 ;  /* 0x0000001a098a7211 */ /* 0x040fe200078008ff */
[----:B------:R-:W-:Y:S01]  /*0fb0*/  IMAD R5, R28, 0x2, R3 ;  /* 0x000000021c057824 */ /* 0x000fe200078e0203 */
[----:B------:R-:W-:Y:S01]  /*0fc0*/  LEA.HI.X.SX32 R135, R6, R19, 0x1, P4 ;  /* 0x0000001306877211 */ /* 0x000fe200020f0eff */
[----:B------:R-:W-:Y:S01]  /*0fd0*/  UIADD3.64 UR10, UR6, -UR10, URZ ;  /* 0x8000000a060a7297 */ /* 0x000fe2000fffe03f */
[----:B------:R-:W-:Y:S01]  /*0fe0*/  LEA.HI.X.SX32 R139, R9, R104, 0x1, P0 ;  /* 0x00000068098b7211 */ /* 0x000fe200000f0eff */
[C---:B------:R-:W-:Y:S01]  /*0ff0*/  IMAD R6, R28.reuse, 0x2, R5 ;  /* 0x000000021c067824 */ /* 0x040fe200078e0205 */
[-C--:B------:R-:W-:Y:S01]  /*1000*/  LEA R144, P0, R11, R26.reuse, 0x1 ;  /* 0x0000001a0b907211 */ /* 0x080fe200078008ff */
[----:B------:R-:W-:Y:S01]  /*1010*/  UIADD3.64 UR18, UR14, 0x2, URZ ;  /* 0x000000020e127897 */ /* 0x000fe2000fffe03f */
[----:B------:R-:W-:Y:S01]  /*1020*/  LEA R146, P1, R13, R26, 0x1 ;  /* 0x0000001a0d927211 */ /* 0x000fe200078208ff */
[C---:B------:R-:W-:Y:S01]  /*1030*/  IMAD R7, R28.reuse, 0x2, R6 ;  /* 0x000000021c077824 */ /* 0x040fe200078e0206 */
[----:B------:R-:W-:Y:S01]  /*1040*/  LEA.HI.X.SX32 R145, R11, R104, 0x1, P0 ;  /* 0x000000680b917211 */ /* 0x000fe200000f0eff */
[----:B------:R-:W-:Y:S01]  /*1050*/  UIADD3.64 UR22, UR14, 0x4, URZ ;  /* 0x000000040e167897 */ /* 0x000fe2000fffe03f */
[-C--:B------:R-:W-:Y:S01]  /*1060*/  LEA R148, P2, R15, R26.reuse, 0x1 ;  /* 0x0000001a0f947211 */ /* 0x080fe200078408ff */
[C---:B------:R-:W-:Y:S01]  /*1070*/  IMAD R24, R28.reuse, 0x2, R7 ;  /* 0x000000021c187824 */ /* 0x040fe200078e0207 */
[----:B------:R-:W-:Y:S01]  /*1080*/  LEA R20, P0, R17, R26, 0x1 ;  /* 0x0000001a11147211 */ /* 0x000fe200078008ff */
[----:B------:R-:W-:Y:S01]  /*1090*/  UIADD3.64 UR26, UR14, 0xfe, URZ ;  /* 0x000000fe0e1a7897 */ /* 0x000fe2000fffe03f */
[-C--:B------:R-:W-:Y:S01]  /*10a0*/  LEA.HI.X.SX32 R147, R13, R104.reuse, 0x1, P1 ;  /* 0x000000680d937211 */ /* 0x080fe200008f0eff */
[----:B------:R-:W-:Y:S01]  /*10b0*/  IMAD R25, R28, 0x2, R24 ;  /* 0x000000021c197824 */ /* 0x000fe200078e0218 */
[-C--:B------:R-:W-:Y:S01]  /*10c0*/  LEA.HI.X.SX32 R149, R15, R104.reuse, 0x1, P2 ;  /* 0x000000680f957211 */ /* 0x080fe200010f0eff */
[----:B------:R-:W-:Y:S01]  /*10d0*/  UIADD3.64 UR30, UR14, 0x100, URZ ;  /* 0x000001000e1e7897 */ /* 0x000fe2000fffe03f */
[----:B------:R-:W-:Y:S01]  /*10e0*/  LEA.HI.X.SX32 R21, R17, R104, 0x1, P0 ;  /* 0x0000006811157211 */ /* 0x000fe200000f0eff */
[----:B------:R-:W-:Y:S01]  /*10f0*/  UIADD3.64 UR34, UR14, 0x102, URZ ;  /* 0x000001020e227897 */ /* 0x000fe2000fffe03f */
[-C--:B------:R-:W-:Y:S01]  /*1100*/  LEA R18, P1, R2, R26.reuse, 0x1 ;  /* 0x0000001a02127211 */ /* 0x080fe200078208ff */
[----:B------:R-:W-:Y:S01]  /*1110*/  UIADD3.64 UR38, UR14, 0x104, URZ ;  /* 0x000001040e267897 */ /* 0x000fe2000fffe03f */
[-C--:B------:R-:W-:Y:S01]  /*1120*/  LEA R16, P2, R4, R26.reuse, 0x1 ;  /* 0x0000001a04107211 */ /* 0x080fe200078408ff */
[----:B------:R-:W-:Y:S01]  /*1130*/  ULDC UR25, c[0x0][0x238] ;  /* 0x00008e0000197ab9 */ /* 0x000fe20000000800 */
[----:B------:R-:W-:-:S02]  /*1140*/  LEA R14, P0, R3, R26, 0x1 ;  /* 0x0000001a030e7211 */ /* 0x000fc400078008ff */
[-C--:B------:R-:W-:Y:S02]  /*1150*/  LEA.HI.X.SX32 R19, R2, R104.reuse, 0x1, P1 ;  /* 0x0000006802137211 */ /* 0x080fe400008f0eff */
[-C--:B------:R-:W-:Y:S02]  /*1160*/  LEA.HI.X.SX32 R17, R4, R104.reuse, 0x1, P2 ;  /* 0x0000006804117211 */ /* 0x080fe400010f0eff */
[----:B------:R-:W-:Y:S01]  /*1170*/  LEA.HI.X.SX32 R15, R3, R104, 0x1, P0 ;  /* 0x00000068030f7211 */ /* 0x000fe200000f0eff */
[----:B------:R-:W-:Y:S01]  /*1180*/  IMAD R3, R28, 0x2, R25 ;  /* 0x000000021c037824 */ /* 0x000fe200078e0219 */
[CC--:B------:R-:W-:Y:S02]  /*1190*/  LEA R12, P1, R5.reuse, R26.reuse, 0x1 ;  /* 0x0000001a050c7211 */ /* 0x0c0fe400078208ff */
[----:B------:R-:W-:Y:S02]  /*11a0*/  LEA R10, P2, R6, R26, 0x1 ;  /* 0x0000001a060a7211 */ /* 0x000fe400078408ff */
[----:B------:R-:W-:-:S02]  /*11b0*/  LEA.HI.X.SX32 R13, R5, R104, 0x1, P1 ;  /* 0x00000068050d7211 */ /* 0x000fc400008f0eff */
[----:B------:R-:W-:Y:S02]  /*11c0*/  LEA.HI.X.SX32 R11, R6, R104, 0x1, P2 ;  /* 0x00000068060b7211 */ /* 0x000fe400010f0eff */
[-C--:B------:R-:W-:Y:S02]  /*11d0*/  LEA R8, P0, R7, R26.reuse, 0x1 ;  /* 0x0000001a07087211 */ /* 0x080fe400078008ff */
[-C--:B------:R-:W-:Y:S02]  /*11e0*/  LEA R6, P1, R24, R26.reuse, 0x1 ;  /* 0x0000001a18067211 */ /* 0x080fe400078208ff */
[-C--:B------:R-:W-:Y:S02]  /*11f0*/  LEA R4, P2, R25, R26.reuse, 0x1 ;  /* 0x0000001a19047211 */ /* 0x080fe400078408ff */
[----:B------:R-:W-:Y:S02]  /*1200*/  LEA R2, P3, R3, R26, 0x1 ;  /* 0x0000001a03027211 */ /* 0x000fe400078608ff */
[----:B------:R-:W-:-:S02]  /*1210*/  LEA.HI.X.SX32 R9, R7, R104, 0x1, P0 ;  /* 0x0000006807097211 */ /* 0x000fc400000f0eff */
[-C--:B------:R-:W-:Y:S02]  /*1220*/  LEA.HI.X.SX32 R7, R24, R104.reuse, 0x1, P1 ;  /* 0x0000006818077211 */ /* 0x080fe400008f0eff */
[-C--:B------:R-:W-:Y:S02]  /*1230*/  LEA.HI.X.SX32 R5, R25, R104.reuse, 0x1, P2 ;  /* 0x0000006819057211 */ /* 0x080fe400010f0eff */
[----:B------:R-:W-:Y:S01]  /*1240*/  LEA.HI.X.SX32 R3, R3, R104, 0x1, P3 ;  /* 0x0000006803037211 */ /* 0x000fe200018f0eff */
[----:B------:R-:W-:Y:S01]  /*1250*/  IMAD.MOV.U32 R104, RZ, RZ, -0x800000 ;  /* 0xff800000ff687424 */ /* 0x000fe200078e00ff */
[----:B------:R-:W-:-:S07]  /*1260*/  LOP3.LUT R160, R22, 0x8, RZ, 0xfc, !PT ;  /* 0x0000000816a07812 */ /* 0x000fce00078efcff */
.L_x_1:
[----:B------:R-:W-:-:S04]  /*1270*/  IMAD.WIDE R24, R161, 0x2, R106 ;  /* 0x00000002a1187825 */ /* 0x000fc800078e026a */
[C---:B------:R-:W-:Y:S01]  /*1280*/  IMAD.WIDE R26, R161.reuse, 0x2, R108 ;  /* 0x00000002a11a7825 */ /* 0x040fe200078e026c */
[----:B------:R0:W2:Y:S03]  /*1290*/  LDG.E.U16 R45, desc[UR20][R24.64] ;  /* 0x00000014182d7981 */ /* 0x0000a6000c1e1500 */
[C---:B------:R-:W-:Y:S01]  /*12a0*/  IMAD.WIDE R28, R161.reuse, 0x2, R110 ;  /* 0x00000002a11c7825 */ /* 0x040fe200078e026e */
[----:B------:R1:W3:Y:S03]  /*12b0*/  LDG.E.U16 R47, desc[UR20][R26.64] ;  /* 0x000000141a2f7981 */ /* 0x0002e6000c1e1500 */
[C---:B------:R-:W-:Y:S01]  /*12c0*/  IMAD.WIDE R30, R161.reuse, 0x2, R112 ;  /* 0x00000002a11e7825 */ /* 0x040fe200078e0270 */
[----:B------:R4:W5:Y:S03]  /*12d0*/  LDG.E.U16 R49, desc[UR20][R28.64] ;  /* 0x000000141c317981 */ /* 0x000966000c1e1500 */
[C---:B------:R-:W-:Y:S01]  /*12e0*/  IMAD.WIDE R32, R161.reuse, 0x2, R114 ;  /* 0x00000002a1207825 */ /* 0x040fe200078e0272 */
[----:B------:R4:W5:Y:S03]  /*12f0*/  LDG.E.U16 R51, desc[UR20][R30.64] ;  /* 0x000000141e337981 */ /* 0x000966000c1e1500 */
[C---:B------:R-:W-:Y:S01]  /*1300*/  IMAD.WIDE R34, R161.reuse, 0x2, R116 ;  /* 0x00000002a1227825 */ /* 0x040fe200078e0274 */
[----:B------:R4:W5:Y:S03]  /*1310*/  LDG.E.U16 R53, desc[UR20][R32.64] ;  /* 0x0000001420357981 */ /* 0x000966000c1e1500 */
[C---:B------:R-:W-:Y:S01]  /*1320*/  IMAD.WIDE R36, R161.reuse, 0x2, R118 ;  /* 0x00000002a1247825 */ /* 0x040fe200078e0276 */
[----:B------:R4:W5:Y:S03]  /*1330*/  LDG.E.U16 R55, desc[UR20][R34.64] ;  /* 0x0000001422377981 */ /* 0x000966000c1e1500 */
[----:B0-----:R-:W-:-:S02]  /*1340*/  IMAD.WIDE R24, R161, 0x2, R120 ;  /* 0x00000002a1187825 */ /* 0x001fc400078e0278 */
[----:B------:R-:W5:Y:S02]  /*1350*/  LDG.E.U16 R37, desc[UR20][R36.64] ;  /* 0x0000001424257981 */ /* 0x000f64000c1e1500 */
[C---:B-1----:R-:W-:Y:S02]  /*1360*/  IMAD.WIDE R26, R161.reuse, 0x2, R122 ;  /* 0x00000002a11a7825 */ /* 0x042fe400078e027a */
[----:B------:R-:W5:Y:S02]  /*1370*/  LDG.E.U16 R25, desc[UR20][R24.64] ;  /* 0x0000001418197981 */ /* 0x000f64000c1e1500 */
[C---:B------:R-:W-:Y:S02]  /*1380*/  IMAD.WIDE R38, R161.reuse, 0x2, R124 ;  /* 0x00000002a1267825 */ /* 0x040fe400078e027c */
[----:B------:R-:W5:Y:S02]  /*1390*/  LDG.E.U16 R27, desc[UR20][R26.64] ;  /* 0x000000141a1b7981 */ /* 0x000f64000c1e1500 */
[----:B------:R-:W-:-:S02]  /*13a0*/  IMAD.WIDE R40, R161, 0x2, R126 ;  /* 0x00000002a1287825 */ /* 0x000fc400078e027e */
[----:B------:R-:W5:Y:S02]  /*13b0*/  LDG.E.U16 R39, desc[UR20][R38.64] ;  /* 0x0000001426277981 */ /* 0x000f64000c1e1500 */
[C---:B------:R-:W-:Y:S02]  /*13c0*/  IMAD.WIDE R42, R161.reuse, 0x2, R128 ;  /* 0x00000002a12a7825 */ /* 0x040fe400078e0280 */
[----:B------:R-:W5:Y:S02]  /*13d0*/  LDG.E.U16 R41, desc[UR20][R40.64] ;  /* 0x0000001428297981 */ /* 0x000f64000c1e1500 */
[C---:B----4-:R-:W-:Y:S02]  /*13e0*/  IMAD.WIDE R28, R161.reuse, 0x2, R130 ;  /* 0x00000002a11c7825 */ /* 0x050fe400078e0282 */
[----:B------:R-:W4:Y:S02]  /*13f0*/  LDG.E.U16 R165, desc[UR20][R42.64] ;  /* 0x000000142aa57981 */ /* 0x000f24000c1e1500 */
[----:B------:R-:W-:-:S02]  /*1400*/  IMAD.WIDE R30, R161, 0x2, R132 ;  /* 0x00000002a11e7825 */ /* 0x000fc400078e0284 */
[----:B------:R-:W4:Y:S02]  /*1410*/  LDG.E.U16 R167, desc[UR20][R28.64] ;  /* 0x000000141ca77981 */ /* 0x000f24000c1e1500 */
[C---:B------:R-:W-:Y:S02]  /*1420*/  IMAD.WIDE R32, R161.reuse, 0x2, R134 ;  /* 0x00000002a1207825 */ /* 0x040fe400078e0286 */
[----:B------:R-:W4:Y:S02]  /*1430*/  LDG.E.U16 R173, desc[UR20][R30.64] ;  /* 0x000000141ead7981 */ /* 0x000f24000c1e1500 */
[----:B------:R-:W-:Y:S02]  /*1440*/  IMAD.WIDE R34, R161, 0x2, R136 ;  /* 0x00000002a1227825 */ /* 0x000fe400078e0288 */
[----:B------:R-:W4:Y:S04]  /*1450*/  LDG.E.U16 R175, desc[UR20][R32.64] ;  /* 0x0000001420af7981 */ /* 0x000f28000c1e1500 */
[----:B------:R-:W4:Y:S01]  /*1460*/  LDG.E.U16 R177, desc[UR20][R34.64] ;  /* 0x0000001422b17981 */ /* 0x000f22000c1e1500 */
[----:B------:R-:W-:Y:S01]  /*1470*/  BAR.SYNC.DEFER_BLOCKING 0x0 ;  /* 0x0000000000007b1d */ /* 0x000fe20000010000 */
[----:B------:R-:W-:-:S04]  /*1480*/  USHF.L.U32 UR8, UR24, 0x6, URZ ;  /* 0x0000000618087899 */ /* 0x000fc8000800063f */
[----:B------:R-:W-:-:S04]  /*1490*/  ULOP3.LUT UR8, UR8, 0x100, URZ, 0xc0, !UPT ;  /* 0x0000010008087892 */ /* 0x000fc8000f8ec03f */
[----:B------:R-:W-:-:S04]  /*14a0*/  ULEA.HI UR8, UR13, UR8, URZ, 0x1c ;  /* 0x000000080d087291 */ /* 0x000fc8000f8fe03f */
[----:B------:R-:W-:Y:S01]  /*14b0*/  ULOP3.LUT UR8, UR8, 0x3fff, URZ, 0xc0, !UPT ;  /* 0x00003fff08087892 */ /* 0x000fe2000f8ec03f */
[----:B------:R-:W-:Y:S01]  /*14c0*/  UMOV UR42, UR6 ;  /* 0x00000006002a7c82 */ /* 0x000fe20008000000 */
[----:B------:R-:W-:Y:S01]  /*14d0*/  UMOV UR43, 0x80000020 ;  /* 0x80000020002b7882 */ /* 0x000fe20000000000 */
[----:B------:R-:W-:-:S04]  /*14e0*/  UMOV UR41, 0x40000040 ;  /* 0x4000004000297882 */ /* 0x000fc80000000000 */
[----:B------:R-:W-:Y:S01]  /*14f0*/  UMOV UR40, UR8 ;  /* 0x0000000800287c82 */ /* 0x000fe20008000000 */
[----:B------:R-:W-:Y:S01]  /*1500*/  UMOV UR16, 0x80 ;  /* 0x0000008000107882 */ /* 0x000fe20000000000 */
[----:B------:R-:W-:Y:S01]  /*1510*/  UMOV UR17, 0x40000040 ;  /* 0x4000004000117882 */ /* 0x000fe20000000000 */
[----:B------:R-:W-:Y:S02]  /*1520*/  UMOV UR9, URZ ;  /* 0x0000003f00097c82 */ /* 0x000fe40008000000 */
[----:B------:R-:W-:Y:S01]  /*1530*/  UIADD3.64 UR8, UR8, UR16, URZ ;  /* 0x0000001008087297 */ /* 0x000fe2000fffe03f */
[----:B------:R-:W-:Y:S01]  /*1540*/  IADD3 R181, P0, R171, UR4, RZ ;  /* 0x00000004abb57c10 */ /* 0x000fe2000ff1e0ff */
[----:B--2---:R-:W-:Y:S04]  /*1550*/  STS.U16 [R158+UR13+0x2000], R45 ;  /* 0x0020002d9e007988 */ /* 0x004fe8000800040d */
[----:B---3--:R-:W-:Y:S04]  /*1560*/  STS.U16 [R158+UR13+0x2200], R47 ;  /* 0x0022002f9e007988 */ /* 0x008fe8000800040d */
[----:B-----5:R-:W-:Y:S04]  /*1570*/  STS.U16 [R158+UR13+0x2400], R49 ;  /* 0x002400319e007988 */ /* 0x020fe8000800040d */
[----:B------:R-:W-:Y:S04]  /*1580*/  STS.U16 [R158+UR13+0x2600], R51 ;  /* 0x002600339e007988 */ /* 0x000fe8000800040d */
[----:B------:R-:W-:Y:S04]  /*1590*/  STS.U16 [R158+UR13+0x2800], R53 ;  /* 0x002800359e007988 */ /* 0x000fe8000800040d */
[----:B------:R-:W-:Y:S04]  /*15a0*/  STS.U16 [R158+UR13+0x2a00], R55 ;  /* 0x002a00379e007988 */ /* 0x000fe8000800040d */
[----:B------:R-:W-:Y:S04]  /*15b0*/  STS.U16 [R158+UR13+0x2c00], R37 ;  /* 0x002c00259e007988 */ /* 0x000fe8000800040d */
[----:B------:R-:W-:Y:S04]  /*15c0*/  STS.U16 [R158+UR13+0x2e00], R25 ;  /* 0x002e00199e007988 */ /* 0x000fe8000800040d */
[----:B------:R-:W-:Y:S04]  /*15d0*/  STS.U16 [R158+UR13+0x3000], R27 ;  /* 0x0030001b9e007988 */ /* 0x000fe8000800040d */
[----:B------:R-:W-:Y:S04]  /*15e0*/  STS.U16 [R158+UR13+0x3200], R39 ;  /* 0x003200279e007988 */ /* 0x000fe8000800040d */
[----:B------:R0:W-:Y:S04]  /*15f0*/  STS.U16 [R158+UR13+0x3400], R41 ;  /* 0x003400299e007988 */ /* 0x0001e8000800040d */
[----:B----4-:R1:W-:Y:S04]  /*1600*/  STS.U16 [R158+UR13+0x3600], R165 ;  /* 0x003600a59e007988 */ /* 0x0103e8000800040d */
[----:B------:R2:W-:Y:S04]  /*1610*/  STS.U16 [R158+UR13+0x3800], R167 ;  /* 0x003800a79e007988 */ /* 0x0005e8000800040d */
[----:B------:R-:W-:Y:S04]  /*1620*/  STS.U16 [R158+UR13+0x3a00], R173 ;  /* 0x003a00ad9e007988 */ /* 0x000fe8000800040d */
[----:B------:R3:W-:Y:S04]  /*1630*/  STS.U16 [R158+UR13+0x3c00], R175 ;  /* 0x003c00af9e007988 */ /* 0x0007e8000800040d */
[----:B------:R4:W-:Y:S01]  /*1640*/  STS.U16 [R158+UR13+0x3e00], R177 ;  /* 0x003e00b19e007988 */ /* 0x0009e2000800040d */
[----:B------:R5:W-:Y:S06]  /*1650*/  MEMBAR.ALL.CTA ;  /* 0x0000000000007992 */ /* 0x000bec0000008000 */
[----:B-----5:R-:W5:Y:S02]  /*1660*/  FENCE.VIEW.ASYNC.S ;  /* 0x00000000000073c6 */ /* 0x020f640000000000 */
[----:B-----5:R-:W-:Y:S06]  /*1670*/  BAR.SYNC.DEFER_BLOCKING 0x0 ;  /* 0x0000000000007b1d */ /* 0x020fec0000010000 */
[----:B0-----:R-:W-:-:S06]  /*1680*/  WARPGROUP.ARRIVE ;  /* 0x00000000000079c5 */ /* 0x001fcc0000000000 */
[----:B------:R-:W-:Y:S01]  /*1690*/  HGMMA.64x128x16.F32.BF16 R24, gdesc[UR40].tnspA, RZ, !UPT ;  /* 0x21e00000281879f0 */ /* 0x000fe2000c7018ff */
[C---:B-1----:R-:W-:Y:S01]  /*16a0*/  LOP3.LUT R165, R181.reuse, 0x70, RZ, 0xfc, !PT ;  /* 0x00000070b5a57812 */ /* 0x042fe200078efcff */
[----:B------:R-:W-:Y:S01]  /*16b0*/  IMAD.X R193, RZ, RZ, UR5, P0 ;  /* 0x00000005ffc17e24 */ /* 0x000fe200080e06ff */
[----:B--2---:R-:W-:Y:S02]  /*16c0*/  LOP3.LUT R167, R181, 0x71, RZ, 0xfc, !PT ;  /* 0x00000071b5a77812 */ /* 0x004fe400078efcff */
[C---:B------:R-:W-:Y:S02]  /*16d0*/  ISETP.GT.U32.AND P4, PT, R165.reuse, R22, PT ;  /* 0x00000016a500720c */ /* 0x040fe40003f84070 */
[-C--:B------:R-:W-:Y:S02]  /*16e0*/  ISETP.GT.U32.AND P2, PT, R165, R160.reuse, PT ;  /* 0x000000a0a500720c */ /* 0x080fe40003f44070 */
[----:B------:R-:W-:Y:S02]  /*16f0*/  LOP3.LUT R165, R181, 0x79, RZ, 0xfc, !PT ;  /* 0x00000079b5a57812 */ /* 0x000fe400078efcff */
[----:B------:R-:W-:-:S02]  /*1700*/  ISETP.GT.U32.AND P1, PT, R167, R160, PT ;  /* 0x000000a0a700720c */ /* 0x000fc40003f24070 */
[-C--:B------:R-:W-:Y:S02]  /*1710*/  ISETP.GT.U32.AND P6, PT, R167, R22.reuse, PT ;  /* 0x00000016a700720c */ /* 0x080fe40003fc4070 */
[----:B------:R-:W-:Y:S02]  /*1720*/  ISETP.GT.U32.AND.EX P4, PT, R193, RZ, PT, P4 ;  /* 0x000000ffc100720c */ /* 0x000fe40003f84140 */
[----:B------:R-:W-:Y:S02]  /*1730*/  LOP3.LUT R167, R181, 0x78, RZ, 0xfc, !PT ;  /* 0x00000078b5a77812 */ /* 0x000fe400078efcff */
[-C--:B------:R-:W-:Y:S02]  /*1740*/  ISETP.GT.U32.AND P3, PT, R165, R22.reuse, PT ;  /* 0x00000016a500720c */ /* 0x080fe40003f64070 */
[----:B------:R-:W-:Y:S02]  /*1750*/  SEL R172, RZ, 0x7fff8, !P4 ;  /* 0x0007fff8ffac7807 */ /* 0x000fe40006000000 */
[----:B------:R-:W-:-:S02]  /*1760*/  ISETP.GT.U32.AND P5, PT, R167, R22, PT ;  /* 0x00000016a700720c */ /* 0x000fc40003fa4070 */
[-C--:B------:R-:W-:Y:S02]  /*1770*/  ISETP.GT.U32.AND P4, PT, R167, R160.reuse, PT ;  /* 0x000000a0a700720c */ /* 0x080fe40003f84070 */
[C---:B------:R-:W-:Y:S02]  /*1780*/  ISETP.GT.U32.AND.EX P2, PT, R193.reuse, RZ, PT, P2 ;  /* 0x000000ffc100720c */ /* 0x040fe40003f44120 */
[----:B------:R-:W-:Y:S02]  /*1790*/  ISETP.GT.U32.AND.EX P1, PT, R193, RZ, PT, P1 ;  /* 0x000000ffc100720c */ /* 0x000fe40003f24110 */
[----:B------:R-:W-:Y:S02]  /*17a0*/  LOP3.LUT R167, R181, 0x60, RZ, 0xfc, !PT ;  /* 0x00000060b5a77812 */ /* 0x000fe400078efcff */
[----:B------:R-:W-:Y:S02]  /*17b0*/  ISETP.GT.U32.AND P0, PT, R165, R160, PT ;  /* 0x000000a0a500720c */ /* 0x000fe40003f04070 */
[----:B------:R-:W-:-:S02]  /*17c0*/  ISETP.GT.U32.AND.EX P3, PT, R193, RZ, PT, P3 ;  /* 0x000000ffc100720c */ /* 0x000fc40003f64130 */
[----:B------:R-:W-:Y:S02]  /*17d0*/  LOP3.LUT R165, R181, 0x61, RZ, 0xfc, !PT ;  /* 0x00000061b5a57812 */ /* 0x000fe400078efcff */
[----:B------:R-:W-:Y:S02]  /*17e0*/  SEL R215, RZ, 0x1fffe, !P2 ;  /* 0x0001fffeffd77807 */ /* 0x000fe40005000000 */
[----:B------:R-:W-:Y:S02]  /*17f0*/  ISETP.GT.U32.AND.EX P6, PT, R193, RZ, PT, P6 ;  /* 0x000000ffc100720c */ /* 0x000fe40003fc4160 */
[----:B------:R-:W-:Y:S01]  /*1800*/  SEL R180, RZ, 0x1, !P1 ;  /* 0x00000001ffb47807 */ /* 0x000fe20004800000 */
[----:B------:R-:W-:Y:S01]  /*1810*/  HGMMA.64x128x16.F32.BF16 R24, gdesc[UR8].tnspA, R24, gsb0 ;  /* 0x21e00000081879f0 */ /* 0x000fe20008001818 */
[C---:B------:R-:W-:Y:S02]  /*1820*/  ISETP.GT.U32.AND P2, PT, R167.reuse, R22, PT ;  /* 0x00000016a700720c */ /* 0x040fe40003f44070 */
[----:B------:R-:W-:-:S02]  /*1830*/  ISETP.GT.U32.AND P1, PT, R167, R160, PT ;  /* 0x000000a0a700720c */ /* 0x000fc40003f24070 */
[----:B------:R-:W-:Y:S02]  /*1840*/  ISETP.GT.U32.AND.EX P5, PT, R193, RZ, PT, P5 ;  /* 0x000000ffc100720c */ /* 0x000fe40003fa4150 */
[----:B------:R-:W-:Y:S02]  /*1850*/  SEL R168, RZ, 0x4, !P3 ;  /* 0x00000004ffa87807 */ /* 0x000fe40005800000 */
[----:B------:R-:W-:Y:S02]  /*1860*/  SEL R191, RZ, 0x4, !P6 ;  /* 0x00000004ffbf7807 */ /* 0x000fe40007000000 */
[C---:B------:R-:W-:Y:S02]  /*1870*/  ISETP.GT.U32.AND P3, PT, R165.reuse, R160, PT ;  /* 0x000000a0a500720c */ /* 0x040fe40003f64070 */
[----:B------:R-:W-:Y:S02]  /*1880*/  ISETP.GT.U32.AND P6, PT, R165, R22, PT ;  /* 0x00000016a500720c */ /* 0x000fe40003fc4070 */
[----:B------:R-:W-:-:S02]  /*1890*/  ISETP.GT.U32.AND.EX P2, PT, R193, RZ, PT, P2 ;  /* 0x000000ffc100720c */ /* 0x000fc40003f44120 */
[----:B------:R-:W-:Y:S02]  /*18a0*/  ISETP.GT.U32.AND.EX P1, PT, R193, RZ, PT, P1 ;  /* 0x000000ffc100720c */ /* 0x000fe40003f24110 */
[----:B------:R-:W-:Y:S02]  /*18b0*/  LOP3.LUT R165, R181, 0x69, RZ, 0xfc, !PT ;  /* 0x00000069b5a57812 */ /* 0x000fe400078efcff */
[----:B------:R-:W-:Y:S02]  /*18c0*/  ISETP.GT.U32.AND.EX P4, PT, R193, RZ, PT, P4 ;  /* 0x000000ffc100720c */ /* 0x000fe40003f84140 */
[----:B------:R-:W-:Y:S02]  /*18d0*/  SEL R187, RZ, 0x7fff8, !P5 ;  /* 0x0007fff8ffbb7807 */ /* 0x000fe40006800000 */
[----:B------:R-:W-:Y:S02]  /*18e0*/  IADD3 R167, P5, R181, 0x8, RZ ;  /* 0x00000008b5a77810 */ /* 0x000fe40007fbe0ff */
[----:B------:R-:W-:-:S02]  /*18f0*/  ISETP.GT.U32.AND.EX P3, PT, R193, RZ, PT, P3 ;  /* 0x000000ffc100720c */ /* 0x000fc40003f64130 */
[----:B------:R-:W-:Y:S02]  /*1900*/  SEL R170, RZ, 0x7fff8, !P2 ;  /* 0x0007fff8ffaa7807 */ /* 0x000fe40005000000 */
[----:B------:R-:W-:Y:S02]  /*1910*/  SEL R211, RZ, 0x1fffe, !P1 ;  /* 0x0001fffeffd37807 */ /* 0x000fe40004800000 */
[C---:B------:R-:W-:Y:S02]  /*1920*/  ISETP.GT.U32.AND P2, PT, R165.reuse, R22, PT ;  /* 0x00000016a500720c */ /* 0x040fe40003f44070 */
[----:B------:R-:W-:Y:S02]  /*1930*/  ISETP.GT.U32.AND P1, PT, R165, R160, PT ;  /* 0x000000a0a500720c */ /* 0x000fe40003f24070 */
[----:B------:R-:W-:Y:S02]  /*1940*/  SEL R213, RZ, 0x1fffe, !P4 ;  /* 0x0001fffeffd57807 */ /* 0x000fe40006000000 */
[----:B------:R-:W-:-:S02]  /*1950*/  LOP3.LUT R165, R181, 0x68, RZ, 0xfc, !PT ;  /* 0x00000068b5a57812 */ /* 0x000fc400078efcff */
[----:B------:R-:W-:Y:S02]  /*1960*/  ISETP.GT.U32.AND P4, PT, R167, R22, PT ;  /* 0x00000016a700720c */ /* 0x000fe40003f84070 */
[----:B------:R-:W-:Y:S02]  /*1970*/  ISETP.GT.U32.AND.EX P6, PT, R193, RZ, PT, P6 ;  /* 0x000000ffc100720c */ /* 0x000fe40003fc4160 */
[----:B------:R-:W-:Y:S01]  /*1980*/  SEL R178, RZ, 0x1, !P3 ;  /* 0x00000001ffb27807 */ /* 0x000fe20005800000 */
[--C-:B------:R-:W-:Y:S01]  /*1990*/  IMAD.X R166, RZ, RZ, R193.reuse, P5 ;  /* 0x000000ffffa67224 */ /* 0x100fe200028e06c1 */
[----:B------:R-:W-:Y:S02]  /*19a0*/  IADD3 R167, P3, R181, 0x9, RZ ;  /* 0x00000009b5a77810 */ /* 0x000fe40007f7e0ff */
[C---:B------:R-:W-:Y:S02]  /*19b0*/  ISETP.GT.U32.AND P5, PT, R165.reuse, R160, PT ;  /* 0x000000a0a500720c */ /* 0x040fe40003fa4070 */
[----:B------:R-:W-:Y:S01]  /*19c0*/  SEL R189, RZ, 0x4, !P6 ;  /* 0x00000004ffbd7807 */ /* 0x000fe20007000000 */
[----:B------:R-:W-:Y:S01]  /*19d0*/  IMAD.X R192, RZ, RZ, R193, P3 ;  /* 0x000000ffffc07224 */ /* 0x000fe200018e06c1 */
[----:B------:R-:W-:-:S02]  /*19e0*/  ISETP.GT.U32.AND P6, PT, R165, R22, PT ;  /* 0x00000016a500720c */ /* 0x000fc40003fc4070 */
[----:B------:R-:W-:Y:S02]  /*19f0*/  ISETP.GT.U32.AND.EX P5, PT, R193, RZ, PT, P5 ;  /* 0x000000ffc100720c */ /* 0x000fe40003fa4150 */
[----:B------:R-:W-:Y:S02]  /*1a00*/  IADD3 R165, P3, R181, 0x18, RZ ;  /* 0x00000018b5a57810 */ /* 0x000fe40007f7e0ff */
[----:B------:R-:W-:Y:S02]  /*1a10*/  ISETP.GT.U32.AND.EX P6, PT, R193, RZ, PT, P6 ;  /* 0x000000ffc100720c */ /* 0x000fe40003fc4160 */
[----:B------:R-:W-:Y:S01]  /*1a20*/  SEL R209, RZ, 0x1fffe, !P5 ;  /* 0x0001fffeffd17807 */ /* 0x000fe20006800000 */
[----:B------:R-:W-:Y:S01]  /*1a30*/  IMAD.X R186, RZ, RZ, R193, P3 ;  /* 0x000000ffffba7224 */ /* 0x000fe200018e06c1 */
[----:B------:R-:W-:Y:S02]  /*1a40*/  IADD3 R225, P5, R181, 0x10, RZ ;  /* 0x00000010b5e17810 */ /* 0x000fe40007fbe0ff */
[----:B------:R-:W-:-:S02]  /*1a50*/  SEL R207, RZ, 0x7fff8, !P6 ;  /* 0x0007fff8ffcf7807 */ /* 0x000fc40007000000 */
[----:B------:R-:W-:Y:S02]  /*1a60*/  IADD3 R219, P3, R181, 0x21, RZ ;  /* 0x00000021b5db7810 */ /* 0x000fe40007f7e0ff */
[C---:B------:R-:W-:Y:S02]  /*1a70*/  ISETP.GT.U32.AND.EX P2, PT, R193.reuse, RZ, PT, P2 ;  /* 0x000000ffc100720c */ /* 0x040fe40003f44120 */
[----:B------:R-:W-:Y:S02]  /*1a80*/  ISETP.GT.U32.AND.EX P1, PT, R193, RZ, PT, P1 ;  /* 0x000000ffc100720c */ /* 0x000fe40003f24110 */
[C---:B------:R-:W-:Y:S01]  /*1a90*/  IADD3 R223, P6, R181.reuse, 0x11, RZ ;  /* 0x00000011b5df7810 */ /* 0x040fe20007fde0ff */
[--C-:B------:R-:W-:Y:S01]  /*1aa0*/  IMAD.X R190, RZ, RZ, R193.reuse, P5 ;  /* 0x000000ffffbe7224 */ /* 0x100fe200028e06c1 */
[----:B------:R-:W-:Y:S01]  /*1ab0*/  SEL R174, RZ, 0x4, !P2 ;  /* 0x00000004ffae7807 */ /* 0x000fe20005000000 */
[--C-:B------:R-:W-:Y:S01]  /*1ac0*/  IMAD.X R203, RZ, RZ, R193.reuse, P3 ;  /* 0x000000ffffcb7224 */ /* 0x100fe200018e06c1 */
[----:B------:R-:W-:Y:S01]  /*1ad0*/  SEL R176, RZ, 0x1, !P1 ;  /* 0x00000001ffb07807 */ /* 0x000fe20004800000 */
[----:B------:R-:W-:Y:S01]  /*1ae0*/  IMAD.X R188, RZ, RZ, R193, P6 ;  /* 0x000000ffffbc7224 */ /* 0x000fe200030e06c1 */
[----:B------:R-:W-:-:S02]  /*1af0*/  IADD3 R221, P5, R181, 0x19, RZ ;  /* 0x00000019b5dd7810 */ /* 0x000fc40007fbe0ff */
[C---:B------:R-:W-:Y:S02]  /*1b00*/  ISETP.GT.U32.AND P2, PT, R167.reuse, R22, PT ;  /* 0x00000016a700720c */ /* 0x040fe40003f44070 */
[-C--:B------:R-:W-:Y:S02]  /*1b10*/  ISETP.GT.U32.AND P1, PT, R167, R160.reuse, PT ;  /* 0x000000a0a700720c */ /* 0x080fe40003f24070 */
[C---:B------:R-:W-:Y:S02]  /*1b20*/  IADD3 R183, P3, R181.reuse, 0x30, RZ ;  /* 0x00000030b5b77810 */ /* 0x040fe40007f7e0ff */
[C---:B------:R-:W-:Y:S01]  /*1b30*/  IADD3 R167, P6, R181.reuse, 0x20, RZ ;  /* 0x00000020b5a77810 */ /* 0x040fe20007fde0ff */
[--C-:B------:R-:W-:Y:S01]  /*1b40*/  IMAD.X R184, RZ, RZ, R193.reuse, P5 ;  /* 0x000000ffffb87224 */ /* 0x100fe200028e06c1 */
[C---:B------:R-:W-:Y:S01]  /*1b50*/  IADD3 R217, P5, R181.reuse, 0x28, RZ ;  /* 0x00000028b5d97810 */ /* 0x040fe20007fbe0ff */
[--C-:B------:R-:W-:Y:S01]  /*1b60*/  IMAD.X R199, RZ, RZ, R193.reuse, P3 ;  /* 0x000000ffffc77224 */ /* 0x100fe200018e06c1 */
[C---:B---3--:R-:W-:Y:S01]  /*1b70*/  IADD3 R175, P3, R181.reuse, 0x39, RZ ;  /* 0x00000039b5af7810 */ /* 0x048fe20007f7e0ff */
[--C-:B------:R-:W-:Y:S01]  /*1b80*/  IMAD.X R182, RZ, RZ, R193.reuse, P6 ;  /* 0x000000ffffb67224 */ /* 0x100fe200030e06c1 */
[C---:B------:R-:W-:Y:S01]  /*1b90*/  IADD3 R185, P6, R181.reuse, 0x29, RZ ;  /* 0x00000029b5b97810 */ /* 0x040fe20007fde0ff */
[--C-:B------:R-:W-:Y:S01]  /*1ba0*/  IMAD.X R205, RZ, RZ, R193.reuse, P5 ;  /* 0x000000ffffcd7224 */ /* 0x100fe200028e06c1 */
[C---:B----4-:R-:W-:Y:S01]  /*1bb0*/  IADD3 R177, P5, R181.reuse, 0x31, RZ ;  /* 0x00000031b5b17810 */ /* 0x050fe20007fbe0ff */
[--C-:B------:R-:W-:Y:S01]  /*1bc0*/  IMAD.X R197, RZ, RZ, R193.reuse, P3 ;  /* 0x000000ffffc57224 */ /* 0x100fe200018e06c1 */
[C---:B------:R-:W-:Y:S01]  /*1bd0*/  ISETP.GE.U32.AND P3, PT, R181.reuse, R160, PT ;  /* 0x000000a0b500720c */ /* 0x040fe20003f66070 */
[--C-:B------:R-:W-:Y:S01]  /*1be0*/  IMAD.X R198, RZ, RZ, R193.reuse, P6 ;  /* 0x000000ffffc67224 */ /* 0x100fe200030e06c1 */
[----:B------:R-:W-:Y:S01]  /*1bf0*/  IADD3 R179, P6, R181, 0x38, RZ ;  /* 0x00000038b5b37810 */ /* 0x000fe20007fde0ff */
[----:B------:R-:W-:Y:S01]  /*1c00*/  IMAD.X R201, RZ, RZ, R193, P5 ;  /* 0x000000ffffc97224 */ /* 0x000fe200028e06c1 */
[----:B------:R-:W-:-:S02]  /*1c10*/  ISETP.GE.U32.AND.EX P3, PT, R193, RZ, PT, P3 ;  /* 0x000000ffc100720c */ /* 0x000fc40003f66130 */
[----:B------:R-:W-:Y:S01]  /*1c20*/  ISETP.GT.U32.AND.EX P2, PT, R192, RZ, PT, P2 ;  /* 0x000000ffc000720c */ /* 0x000fe20003f44120 */
[----:B------:R-:W-:Y:S01]  /*1c30*/  IMAD.X R195, RZ, RZ, R193, P6 ;  /* 0x000000ffffc37224 */ /* 0x000fe200030e06c1 */
[C---:B------:R-:W-:Y:S02]  /*1c40*/  ISETP.GE.U32.AND P5, PT, R181.reuse, R22, PT ;  /* 0x00000016b500720c */ /* 0x040fe40003fa6070 */
[----:B------:R-:W-:Y:S02]  /*1c50*/  ISETP.GT.U32.AND.EX P4, PT, R166, RZ, PT, P4 ;  /* 0x000000ffa600720c */ /* 0x000fe40003f84140 */
[----:B------:R-:W-:Y:S02]  /*1c60*/  ISETP.GT.U32.AND P6, PT, R181, R160, PT ;  /* 0x000000a0b500720c */ /* 0x000fe40003fc4070 */
[C---:B------:R-:W-:Y:S02]  /*1c70*/  ISETP.GE.U32.AND.EX P5, PT, R193.reuse, RZ, PT, P5 ;  /* 0x000000ffc100720c */ /* 0x040fe40003fa6150 */
[----:B------:R-:W-:-:S02]  /*1c80*/  ISETP.GT.U32.AND.EX P6, PT, R193, RZ, PT, P6 ;  /* 0x000000ffc100720c */ /* 0x000fc40003fc4160 */
[----:B------:R-:W-:Y:S01]  /*1c90*/  ISETP.GT.U32.AND.EX P1, PT, R192, RZ, PT, P1 ;  /* 0x000000ffc000720c */ /* 0x000fe20003f24110 */
[----:B------:R-:W-:Y:S02]  /*1ca0*/  WARPGROUP.DEPBAR.LE gsb0, 0x0 ;  /* 0x00008000000079c5 */ /* 0x000fe40000010000 */
[----:B------:R-:W-:Y:S01]  /*1cb0*/  FMUL R200, R27, UR25 ;  /* 0x000000191bc87c20 */ /* 0x000fe20008400000 */
[----:B------:R-:W-:Y:S01]  /*1cc0*/  FMUL R29, R29, UR25 ;  /* 0x000000191d1d7c20 */ /* 0x000fe20008400000 */
[----:B------:R-:W-:Y:S01]  /*1cd0*/  FMUL R166, R24, UR25 ;  /* 0x0000001918a67c20 */ /* 0x000fe20008400000 */
[----:B------:R-:W-:Y:S02]  /*1ce0*/  FMUL R25, R25, UR25 ;  /* 0x0000001919197c20 */ /* 0x000fe40008400000 */
[----:B------:R-:W-:Y:S02]  /*1cf0*/  FSEL R200, R200, -INF , !P3 ;  /* 0xff800000c8c87808 */ /* 0x000fe40005800000 */
[----:B------:R-:W-:Y:S01]  /*1d00*/  FSEL R24, R29, -INF , !P2 ;  /* 0xff8000001d187808 */ /* 0x000fe20005000000 */
[----:B------:R-:W-:Y:S01]  /*1d10*/  FMUL R173, R26, UR25 ;  /* 0x000000191aad7c20 */ /* 0x000fe20008400000 */
[----:B------:R-:W-:-:S02]  /*1d20*/  ISETP.GT.U32.AND P3, PT, R225, R160, PT ;  /* 0x000000a0e100720c */ /* 0x000fc40003f64070 */
[----:B------:R-:W-:Y:S01]  /*1d30*/  ISETP.GT.U32.AND P2, PT, R223, R160, PT ;  /* 0x000000a0df00720c */ /* 0x000fe20003f44070 */
[----:B------:R-:W-:Y:S01]  /*1d40*/  FMUL R204, R34, UR25 ;  /* 0x0000001922cc7c20 */ /* 0x000fe20008400000 */
[----:B------:R-:W-:Y:S01]  /*1d50*/  FMUL R196, R35, UR25 ;  /* 0x0000001923c47c20 */ /* 0x000fe20008400000 */
[----:B------:R-:W-:Y:S02]  /*1d60*/  FSEL R25, R25, -INF , !P5 ;  /* 0xff80000019197808 */ /* 0x000fe40006800000 */
[----:B------:R-:W-:Y:S02]  /*1d70*/  ISETP.GT.U32.AND.EX P3, PT, R190, RZ, PT, P3 ;  /* 0x000000ffbe00720c */ /* 0x000fe40003f64130 */
[----:B------:R-:W-:Y:S01]  /*1d80*/  ISETP.GT.U32.AND.EX P2, PT, R188, RZ, PT, P2 ;  /* 0x000000ffbc00720c */ /* 0x000fe20003f44120 */
[----:B------:R-:W-:Y:S01]  /*1d90*/  FMUL R26, R28, UR25 ;  /* 0x000000191c1a7c20 */ /* 0x000fe20008400000 */
[-C--:B------:R-:W-:Y:S02]  /*1da0*/  ISETP.GT.U32.AND P5, PT, R181, R22.reuse, PT ;  /* 0x00000016b500720c */ /* 0x080fe40003fa4070 */
[----:B------:R-:W-:Y:S01]  /*1db0*/  FSEL R173, R173, -INF , !P6 ;  /* 0xff800000adad7808 */ /* 0x000fe20007000000 */
[----:B------:R-:W-:Y:S01]  /*1dc0*/  FMUL R206, R30, UR25 ;  /* 0x000000191ece7c20 */ /* 0x000fe20008400000 */
[----:B------:R-:W-:Y:S01]  /*1dd0*/  ISETP.GT.U32.AND P6, PT, R225, R22, PT ;  /* 0x00000016e100720c */ /* 0x000fe20003fc4070 */
[----:B------:R-:W-:Y:S01]  /*1de0*/  FMUL R202, R31, UR25 ;  /* 0x000000191fca7c20 */ /* 0x000fe20008400000 */
[----:B------:R-:W-:-:S02]  /*1df0*/  FSEL R204, R204, -INF , !P3 ;  /* 0xff800000cccc7808 */ /* 0x000fc40005800000 */
[----:B------:R-:W-:Y:S02]  /*1e00*/  FSEL R196, R196, -INF , !P2 ;  /* 0xff800000c4c47808 */ /* 0x000fe40005000000 */
[----:B------:R-:W-:Y:S02]  /*1e10*/  ISETP.GT.U32.AND.EX P5, PT, R193, RZ, PT, P5 ;  /* 0x000000ffc100720c */ /* 0x000fe40003fa4150 */
[C---:B------:R-:W-:Y:S02]  /*1e20*/  ISETP.GT.U32.AND P3, PT, R167.reuse, R22, PT ;  /* 0x00000016a700720c */ /* 0x040fe40003f64070 */
[----:B------:R-:W-:Y:S01]  /*1e30*/  ISETP.GT.U32.AND P2, PT, R167, R160, PT ;  /* 0x000000a0a700720c */ /* 0x000fe20003f44070 */
[----:B------:R-:W-:Y:S01]  /*1e40*/  FMUL R192, R39, UR25 ;  /* 0x0000001927c07c20 */ /* 0x000fe20008400000 */
[----:B------:R-:W-:Y:S01]  /*1e50*/  FSEL R26, R26, -INF , !P4 ;  /* 0xff8000001a1a7808 */ /* 0x000fe20006000000 */
[----:B------:R-:W-:Y:S01]  /*1e60*/  FMUL R39, R40, UR25 ;  /* 0x0000001928277c20 */ /* 0x000fe20008400000 */
[----:B------:R-:W-:Y:S01]  /*1e70*/  ISETP.GT.U32.AND.EX P6, PT, R190, RZ, PT, P6 ;  /* 0x000000ffbe00720c */ /* 0x000fe20003fc4160 */
[----:B------:R-:W-:Y:S01]  /*1e80*/  FMUL R190, R42, UR25 ;  /* 0x000000192abe7c20 */ /* 0x000fe20008400000 */
[----:B------:R-:W-:-:S02]  /*1e90*/  ISETP.GT.U32.AND P4, PT, R223, R22, PT ;  /* 0x00000016df00720c */ /* 0x000fc40003f84070 */
[----:B------:R-:W-:Y:S02]  /*1ea0*/  FSEL R166, R166, -INF , !P5 ;  /* 0xff800000a6a67808 */ /* 0x000fe40006800000 */
[----:B------:R-:W-:Y:S02]  /*1eb0*/  FSEL R206, R206, -INF , !P5 ;  /* 0xff800000cece7808 */ /* 0x000fe40006800000 */
[----:B------:R-:W-:Y:S02]  /*1ec0*/  FSEL R202, R202, -INF , !P1 ;  /* 0xff800000caca7808 */ /* 0x000fe40004800000 */
[C---:B------:R-:W-:Y:S02]  /*1ed0*/  ISETP.GT.U32.AND.EX P3, PT, R182.reuse, RZ, PT, P3 ;  /* 0x000000ffb600720c */ /* 0x040fe40003f64130 */
[----:B------:R-:W-:Y:S02]  /*1ee0*/  ISETP.GT.U32.AND.EX P2, PT, R182, RZ, PT, P2 ;  /* 0x000000ffb600720c */ /* 0x000fe40003f44120 */
[----:B------:R-:W-:-:S02]  /*1ef0*/  ISETP.GT.U32.AND P5, PT, R165, R22, PT ;  /* 0x00000016a500720c */ /* 0x000fc40003fa4070 */
[----:B------:R-:W-:Y:S01]  /*1f00*/  ISETP.GT.U32.AND P1, PT, R165, R160, PT ;  /* 0x000000a0a500720c */ /* 0x000fe20003f24070 */
[----:B------:R-:W-:Y:S01]  /*1f10*/  FMUL R165, R33, UR25 ;  /* 0x0000001921a57c20 */ /* 0x000fe20008400000 */
[----:B------:R-:W-:Y:S02]  /*1f20*/  ISETP.GT.U32.AND.EX P4, PT, R188, RZ, PT, P4 ;  /* 0x000000ffbc00720c */ /* 0x000fe40003f84140 */
[----:B------:R-:W-:Y:S02]  /*1f30*/  FSEL R39, R39, -INF , !P3 ;  /* 0xff80000027277808 */ /* 0x000fe40005800000 */
[----:B------:R-:W-:Y:S02]  /*1f40*/  FSEL R190, R190, -INF , !P2 ;  /* 0xff800000bebe7808 */ /* 0x000fe40005000000 */
[C---:B------:R-:W-:Y:S02]  /*1f50*/  ISETP.GT.U32.AND P3, PT, R185.reuse, R22, PT ;  /* 0x00000016b900720c */ /* 0x040fe40003f64070 */
[----:B------:R-:W-:-:S02]  /*1f60*/  ISETP.GT.U32.AND P2, PT, R185, R160, PT ;  /* 0x000000a0b900720c */ /* 0x000fc40003f44070 */
[----:B------:R-:W-:Y:S02]  /*1f70*/  FMNMX R185, R173, R200, !PT ;  /* 0x000000c8adb97209 */ /* 0x000fe40007800000 */
[----:B------:R-:W-:Y:S02]  /*1f80*/  FSEL R165, R165, -INF , !P4 ;  /* 0xff800000a5a57808 */ /* 0x000fe40006000000 */
[----:B------:R-:W-:Y:S01]  /*1f90*/  ISETP.GT.U32.AND P4, PT, R221, R160, PT ;  /* 0x000000a0dd00720c */ /* 0x000fe20003f84070 */
[----:B------:R-:W-:Y:S01]  /*1fa0*/  FMUL R27, R32, UR25 ;  /* 0x00000019201b7c20 */ /* 0x000fe20008400000 */
[----:B------:R-:W-:Y:S02]  /*1fb0*/  FMNMX R185, R206, R185, !PT ;  /* 0x000000b9ceb97209 */ /* 0x000fe40007800000 */
[----:B------:R-:W-:Y:S02]  /*1fc0*/  ISETP.GT.U32.AND.EX P0, PT, R193, RZ, PT, P0 ;  /* 0x000000ffc100720c */ /* 0x000fe40003f04100 */
[----:B------:R-:W-:-:S02]  /*1fd0*/  ISETP.GT.U32.AND.EX P4, PT, R184, RZ, PT, P4 ;  /* 0x000000ffb800720c */ /* 0x000fc40003f84140 */
[----:B------:R-:W-:Y:S02]  /*1fe0*/  FMNMX R185, R202, R185, !PT ;  /* 0x000000b9cab97209 */ /* 0x000fe40007800000 */
[----:B------:R-:W-:Y:S01]  /*1ff0*/  SEL R28, RZ, 0x1, !P0 ;  /* 0x00000001ff1c7807 */ /* 0x000fe20004000000 */
[----:B------:R-:W-:Y:S01]  /*2000*/  FMUL R194, R38, UR25 ;  /* 0x0000001926c27c20 */ /* 0x000fe20008400000 */
[----:B------:R-:W-:Y:S02]  /*2010*/  FSEL R27, R27, -INF , !P6 ;  /* 0xff8000001b1b7808 */ /* 0x000fe40007000000 */
[----:B------:R-:W-:Y:S02]  /*2020*/  FSEL R192, R192, -INF , !P4 ;  /* 0xff800000c0c07808 */ /* 0x000fe40006000000 */
[----:B------:R-:W-:Y:S02]  /*2030*/  ISETP.GT.U32.AND P6, PT, R221, R22, PT ;  /* 0x00000016dd00720c */ /* 0x000fe40003fc4070 */
[----:B------:R-:W-:-:S02]  /*2040*/  ISETP.GT.U32.AND P4, PT, R217, R160, PT ;  /* 0x000000a0d900720c */ /* 0x000fc40003f84070 */
[----:B------:R-:W-:Y:S02]  /*2050*/  ISETP.GT.U32.AND.EX P1, PT, R186, RZ, PT, P1 ;  /* 0x000000ffba00720c */ /* 0x000fe40003f24110 */
[----:B------:R-:W-:Y:S01]  /*2060*/  FMNMX R185, R204, R185, !PT ;  /* 0x000000b9ccb97209 */ /* 0x000fe20007800000 */
[----:B------:R-:W-:Y:S01]  /*2070*/  FMUL R37, R37, UR25 ;  /* 0x0000001925257c20 */ /* 0x000fe20008400000 */
[----:B------:R-:W-:Y:S01]  /*2080*/  ISETP.GT.U32.AND.EX P5, PT, R186, RZ, PT, P5 ;  /* 0x000000ffba00720c */ /* 0x000fe20003fa4150 */
[----:B------:R-:W-:Y:S02]  /*2090*/  IMAD.IADD R176, R176, 0x1, R209 ;  /* 0x00000001b0b07824 */ /* 0x000fe400078e02d1 */
[----:B------:R-:W-:Y:S01]  /*20a0*/  FMUL R186, R46, UR25 ;  /* 0x000000192eba7c20 */ /* 0x000fe20008400000 */
[----:B------:R-:W-:Y:S01]  /*20b0*/  IMAD.IADD R28, R28, 0x1, R213 ;  /* 0x000000011c1c7824 */ /* 0x000fe200078e02d5 */
[----:B------:R-:W-:Y:S02]  /*20c0*/  ISETP.GT.U32.AND.EX P6, PT, R184, RZ, PT, P6 ;  /* 0x000000ffb800720c */ /* 0x000fe40003fc4160 */
[----:B------:R-:W-:-:S02]  /*20d0*/  ISETP.GT.U32.AND.EX P4, PT, R205, RZ, PT, P4 ;  /* 0x000000ffcd00720c */ /* 0x000fc40003f84140 */
[----:B------:R-:W-:Y:S02]  /*20e0*/  FSEL R194, R194, -INF , !P1 ;  /* 0xff800000c2c27808 */ /* 0x000fe40004800000 */
[----:B------:R-:W-:Y:S01]  /*20f0*/  FMNMX R185, R196, R185, !PT ;  /* 0x000000b9c4b97209 */ /* 0x000fe20007800000 */
[----:B------:R-:W-:Y:S01]  /*2100*/  IMAD.IADD R180, R180, 0x1, R215 ;  /* 0x00000001b4b47824 */ /* 0x000fe200078e02d7 */
[----:B------:R-:W-:Y:S02]  /*2110*/  FSEL R38, R37, -INF , !P6 ;  /* 0xff80000025267808 */ /* 0x000fe40007000000 */
[----:B------:R-:W-:Y:S02]  /*2120*/  LOP3.LUT R176, R176, 0x3, RZ, 0xc0, !PT ;  /* 0x00000003b0b07812 */ /* 0x000fe400078ec0ff */
[----:B------:R-:W-:Y:S02]  /*2130*/  LOP3.LUT R28, R28, 0x3, RZ, 0xc0, !PT ;  /* 0x000000031c1c7812 */ /* 0x000fe400078ec0ff */
[----:B------:R-:W-:-:S02]  /*2140*/  FSEL R186, R186, -INF , !P4 ;  /* 0xff800000baba7808 */ /* 0x000fc40006000000 */
[-C--:B------:R-:W-:Y:S02]  /*2150*/  ISETP.GT.U32.AND P6, PT, R219, R160.reuse, PT ;  /* 0x000000a0db00720c */ /* 0x080fe40003fc4070 */
[----:B------:R-:W-:Y:S02]  /*2160*/  ISETP.GT.U32.AND P4, PT, R183, R160, PT ;  /* 0x000000a0b700720c */ /* 0x000fe40003f84070 */
[----:B------:R-:W-:Y:S01]  /*2170*/  FMNMX R185, R194, R185, !PT ;  /* 0x000000b9c2b97209 */ /* 0x000fe20007800000 */
[----:B------:R-:W-:Y:S01]  /*2180*/  FMUL R188, R43, UR25 ;  /* 0x000000192bbc7c20 */ /* 0x000fe20008400000 */
[----:B------:R-:W-:Y:S01]  /*2190*/  LOP3.LUT R180, R180, 0x3, RZ, 0xc0, !PT ;  /* 0x00000003b4b47812 */ /* 0x000fe200078ec0ff */
[----:B------:R-:W-:Y:S01]  /*21a0*/  FMUL R42, R50, UR25 ;  /* 0x00000019322a7c20 */ /* 0x000fe20008400000 */
[----:B------:R-:W-:Y:S01]  /*21b0*/  IADD3 R174, R176, R207, R174 ;  /* 0x000000cfb0ae7210 */ /* 0x000fe20007ffe0ae */
[----:B------:R-:W-:Y:S01]  /*21c0*/  IMAD.IADD R178, R178, 0x1, R211 ;  /* 0x00000001b2b27824 */ /* 0x000fe200078e02d3 */
[----:B------:R-:W-:-:S02]  /*21d0*/  IADD3 R28, R28, R187, R168 ;  /* 0x000000bb1c1c7210 */ /* 0x000fc40007ffe0a8 */
[----:B------:R-:W-:Y:S02]  /*21e0*/  ISETP.GT.U32.AND.EX P6, PT, R203, RZ, PT, P6 ;  /* 0x000000ffcb00720c */ /* 0x000fe40003fc4160 */
[----:B------:R-:W-:Y:S02]  /*21f0*/  ISETP.GT.U32.AND.EX P4, PT, R199, RZ, PT, P4 ;  /* 0x000000ffc700720c */ /* 0x000fe40003f84140 */
[----:B------:R-:W-:Y:S01]  /*2200*/  FMNMX R185, R192, R185, !PT ;  /* 0x000000b9c0b97209 */ /* 0x000fe20007800000 */
[----:B------:R-:W-:Y:S01]  /*2210*/  FMUL R184, R47, UR25 ;  /* 0x000000192fb87c20 */ /* 0x000fe20008400000 */
[----:B------:R-:W-:Y:S01]  /*2220*/  IADD3 R172, R180, R172, R191 ;  /* 0x000000acb4ac7210 */ /* 0x000fe20007ffe0bf */
[----:B------:R-:W-:Y:S01]  /*2230*/  IMAD.SHL.U32 R174, R174, 0x100, RZ ;  /* 0x00000100aeae7824 */ /* 0x000fe200078e00ff */
[----:B------:R-:W-:Y:S02]  /*2240*/  LOP3.LUT R29, R28, 0xf, RZ, 0xc0, !PT ;  /* 0x0000000f1c1d7812 */ /* 0x000fe400078ec0ff */
[----:B------:R-:W-:-:S02]  /*2250*/  FSEL R188, R188, -INF , !P6 ;  /* 0xff800000bcbc7808 */ /* 0x000fc40007000000 */
[----:B------:R-:W-:Y:S02]  /*2260*/  ISETP.GT.U32.AND.EX P2, PT, R198, RZ, PT, P2 ;  /* 0x000000ffc600720c */ /* 0x000fe40003f44120 */
[----:B------:R-:W-:Y:S02]  /*2270*/  FSEL R42, R42, -INF , !P4 ;  /* 0xff8000002a2a7808 */ /* 0x000fe40006000000 */
[----:B------:R-:W-:Y:S02]  /*2280*/  FMNMX R185, R190, R185, !PT ;  /* 0x000000b9beb97209 */ /* 0x000fe40007800000 */
[----:B------:R-:W-:Y:S02]  /*2290*/  LOP3.LUT R178, R178, 0x3, RZ, 0xc0, !PT ;  /* 0x00000003b2b27812 */ /* 0x000fe400078ec0ff */
[----:B------:R-:W-:Y:S01]  /*22a0*/  ISETP.GT.U32.AND P4, PT, R179, R160, PT ;  /* 0x000000a0b300720c */ /* 0x000fe20003f84070 */
[----:B------:R-:W-:Y:S01]  /*22b0*/  IMAD R29, R172, 0x10, R29 ;  /* 0x00000010ac1d7824 */ /* 0x000fe200078e021d */
[----:B------:R-:W-:Y:S01]  /*22c0*/  FSEL R184, R184, -INF , !P2 ;  /* 0xff800000b8b87808 */ /* 0x000fe20005000000 */
[----:B------:R-:W-:Y:S01]  /*22d0*/  FMUL R46, R54, UR25 ;  /* 0x00000019362e7c20 */ /* 0x000fe20008400000 */
[----:B------:R-:W-:-:S02]  /*22e0*/  FMNMX R185, R188, R185, !PT ;  /* 0x000000b9bcb97209 */ /* 0x000fc40007800000 */
[----:B------:R-:W-:Y:S02]  /*22f0*/  IADD3 R189, R178, R170, R189 ;  /* 0x000000aab2bd7210 */ /* 0x000fe40007ffe0bd */
[----:B------:R-:W-:Y:S02]  /*2300*/  LOP3.LUT R28, R174, 0xf00, RZ, 0xe2, !PT ;  /* 0x00000f00ae1c7812 */ /* 0x000fe400078ee2ff */
[----:B------:R-:W-:Y:S02]  /*2310*/  ISETP.GT.U32.AND P2, PT, R177, R160, PT ;  /* 0x000000a0b100720c */ /* 0x000fe40003f44070 */
[----:B------:R-:W-:Y:S02]  /*2320*/  ISETP.GT.U32.AND.EX P4, PT, R195, RZ, PT, P4 ;  /* 0x000000ffc300720c */ /* 0x000fe40003f84140 */
[----:B------:R-:W-:Y:S01]  /*2330*/  LOP3.LUT R33, R181, 0x40, RZ, 0xfc, !PT ;  /* 0x00000040b5217812 */ /* 0x000fe200078efcff */
[----:B------:R-:W-:Y:S01]  /*2340*/  FMUL R168, R51, UR25 ;  /* 0x0000001933a87c20 */ /* 0x000fe20008400000 */
[----:B------:R-:W-:Y:S01]  /*2350*/  FMNMX R185, R186, R185, !PT ;  /* 0x000000b9bab97209 */ /* 0x000fe20007800000 */
[----:B------:R-:W-:Y:S01]  /*2360*/  IMAD R28, R189, 0x1000, R28 ;  /* 0x00001000bd1c7824 */ /* 0x000fe200078e021c */
[----:B------:R-:W-:-:S02]  /*2370*/  LOP3.LUT R29, R29, 0xff, RZ, 0xc0, !PT ;  /* 0x000000ff1d1d7812 */ /* 0x000fc400078ec0ff */
[----:B------:R-:W-:Y:S02]  /*2380*/  ISETP.GT.U32.AND.EX P2, PT, R201, RZ, PT, P2 ;  /* 0x000000ffc900720c */ /* 0x000fe40003f44120 */
[----:B------:R-:W-:Y:S02]  /*2390*/  FSEL R46, R46, -INF , !P4 ;  /* 0xff8000002e2e7808 */ /* 0x000fe40006000000 */
[-C--:B------:R-:W-:Y:S01]  /*23a0*/  ISETP.GT.U32.AND P4, PT, R33, R160.reuse, PT ;  /* 0x000000a02100720c */ /* 0x080fe20003f84070 */
[----:B------:R-:W-:Y:S01]  /*23b0*/  FMUL R50, R58, UR25 ;  /* 0x000000193a327c20 */ /* 0x000fe20008400000 */
[----:B------:R-:W-:Y:S01]  /*23c0*/  FMNMX R185, R184, R185, !PT ;  /* 0x000000b9b8b97209 */ /* 0x000fe20007800000 */
[----:B------:R-:W-:Y:S01]  /*23d0*/  IMAD.IADD R28, R28, 0x1, R29 ;  /* 0x000000011c1c7824 */ /* 0x000fe200078e021d */
[----:B------:R-:W-:Y:S02]  /*23e0*/  FSEL R168, R168, -INF , !P2 ;  /* 0xff800000a8a87808 */ /* 0x000fe40005000000 */
[----:B------:R-:W-:-:S02]  /*23f0*/  ISETP.GT.U32.AND P2, PT, R175, R160, PT ;  /* 0x000000a0af00720c */ /* 0x000fc40003f44070 */
[----:B------:R-:W-:Y:S02]  /*2400*/  ISETP.GT.U32.AND.EX P4, PT, R193, RZ, PT, P4 ;  /* 0x000000ffc100720c */ /* 0x000fe40003f84140 */
[----:B------:R-:W-:Y:S01]  /*2410*/  LOP3.LUT R29, R181, 0x48, RZ, 0xfc, !PT ;  /* 0x00000048b51d7812 */ /* 0x000fe200078efcff */
[----:B------:R-:W-:Y:S01]  /*2420*/  FMUL R170, R55, UR25 ;  /* 0x0000001937aa7c20 */ /* 0x000fe20008400000 */
[----:B------:R-:W-:Y:S02]  /*2430*/  FMNMX R185, R42, R185, !PT ;  /* 0x000000b92ab97209 */ /* 0x000fe40007800000 */
[----:B------:R-:W-:Y:S02]  /*2440*/  ISETP.GT.U32.AND P6, PT, R183, R22, PT ;  /* 0x00000016b700720c */ /* 0x000fe40003fc4070 */
[C---:B------:R-:W-:Y:S02]  /*2450*/  LOP3.LUT R43, R181.reuse, 0x59, RZ, 0xfc, !PT ;  /* 0x00000059b52b7812 */ /* 0x040fe400078efcff */
[----:B------:R-:W-:-:S02]  /*2460*/  LOP3.LUT R183, R181, 0x58, RZ, 0xfc, !PT ;  /* 0x00000058b5b77812 */ /* 0x000fc400078efcff */
[C---:B------:R-:W-:Y:S02]  /*2470*/  LOP3.LUT R37, R181.reuse, 0x51, RZ, 0xfc, !PT ;  /* 0x00000051b5257812 */ /* 0x040fe400078efcff */
[C---:B------:R-:W-:Y:S02]  /*2480*/  LOP3.LUT R35, R181.reuse, 0x50, RZ, 0xfc, !PT ;  /* 0x00000050b5237812 */ /* 0x040fe400078efcff */
[----:B------:R-:W-:Y:S02]  /*2490*/  LOP3.LUT R31, R181, 0x49, RZ, 0xfc, !PT ;  /* 0x00000049b51f7812 */ /* 0x000fe400078efcff */
[----:B------:R-:W-:Y:S02]  /*24a0*/  ISETP.GT.U32.AND.EX P2, PT, R197, RZ, PT, P2 ;  /* 0x000000ffc500720c */ /* 0x000fe40003f44120 */
[----:B------:R-:W-:Y:S02]  /*24b0*/  FSEL R50, R50, -INF , !P4 ;  /* 0xff80000032327808 */ /* 0x000fe40006000000 */
[----:B------:R-:W-:-:S02]  /*24c0*/  LOP3.LUT R181, R181, 0x41, RZ, 0xfc, !PT ;  /* 0x00000041b5b57812 */ /* 0x000fc400078efcff */
[-C--:B------:R-:W-:Y:S02]  /*24d0*/  ISETP.GT.U32.AND P4, PT, R29, R160.reuse, PT ;  /* 0x000000a01d00720c */ /* 0x080fe40003f84070 */
[----:B------:R-:W-:Y:S01]  /*24e0*/  FMNMX R185, R168, R185, !PT ;  /* 0x000000b9a8b97209 */ /* 0x000fe20007800000 */
[----:B------:R-:W-:Y:S01]  /*24f0*/  FMUL R54, R62, UR25 ;  /* 0x000000193e367c20 */ /* 0x000fe20008400000 */
[----:B------:R-:W-:Y:S02]  /*2500*/  FSEL R170, R170, -INF , !P2 ;  /* 0xff800000aaaa7808 */ /* 0x000fe40005000000 */
[----:B------:R-:W-:Y:S02]  /*2510*/  ISETP.GT.U32.AND P2, PT, R181, R160, PT ;  /* 0x000000a0b500720c */ /* 0x000fe40003f44070 */
[----:B------:R-:W-:Y:S02]  /*2520*/  ISETP.GT.U32.AND.EX P4, PT, R193, RZ, PT, P4 ;  /* 0x000000ffc100720c */ /* 0x000fe40003f84140 */
[----:B------:R-:W-:Y:S01]  /*2530*/  FMNMX R185, R46, R185, !PT ;  /* 0x000000b92eb97209 */ /* 0x000fe20007800000 */
[----:B------:R-:W-:Y:S01]  /*2540*/  FMUL R172, R59, UR25 ;  /* 0x000000193bac7c20 */ /* 0x000fe20008400000 */
[----:B------:R-:W-:-:S02]  /*2550*/  ISETP.GT.U32.AND.EX P2, PT, R193, RZ, PT, P2 ;  /* 0x000000ffc100720c */ /* 0x000fc40003f44120 */
[----:B------:R-:W-:Y:S02]  /*2560*/  FSEL R54, R54, -INF , !P4 ;  /* 0xff80000036367808 */ /* 0x000fe40006000000 */
[-C--:B------:R-:W-:Y:S02]  /*2570*/  ISETP.GT.U32.AND P4, PT, R35, R160.reuse, PT ;  /* 0x000000a02300720c */ /* 0x080fe40003f84070 */
[----:B------:R-:W-:Y:S01]  /*2580*/  FMNMX R185, R170, R185, !PT ;  /* 0x000000b9aab97209 */ /* 0x000fe20007800000 */
[----:B------:R-:W-:Y:S01]  /*2590*/  FMUL R62, R66, UR25 ;  /* 0x00000019423e7c20 */ /* 0x000fe20008400000 */
[----:B------:R-:W-:Y:S02]  /*25a0*/  FSEL R172, R172, -INF , !P2 ;  /* 0xff800000acac7808 */ /* 0x000fe40005000000 */
[----:B------:R-:W-:Y:S02]  /*25b0*/  ISETP.GT.U32.AND P2, PT, R31, R160, PT ;  /* 0x000000a01f00720c */ /* 0x000fe40003f44070 */
[----:B------:R-:W-:-:S02]  /*25c0*/  ISETP.GT.U32.AND.EX P4, PT, R193, RZ, PT, P4 ;  /* 0x000000ffc100720c */ /* 0x000fc40003f84140 */
[----:B------:R-:W-:Y:S01]  /*25d0*/  FMNMX R185, R50, R185, !PT ;  /* 0x000000b932b97209 */ /* 0x000fe20007800000 */
[----:B------:R-:W-:Y:S01]  /*25e0*/  FMUL R174, R63, UR25 ;  /* 0x000000193fae7c20 */ /* 0x000fe20008400000 */
[----:B------:R-:W-:Y:S02]  /*25f0*/  ISETP.GT.U32.AND.EX P2, PT, R193, RZ, PT, P2 ;  /* 0x000000ffc100720c */ /* 0x000fe40003f44120 */
[----:B------:R-:W-:Y:S02]  /*2600*/  FSEL R62, R62, -INF , !P4 ;  /* 0xff8000003e3e7808 */ /* 0x000fe40006000000 */
[----:B------:R-:W-:Y:S02]  /*2610*/  FMNMX R185, R172, R185, !PT ;  /* 0x000000b9acb97209 */ /* 0x000fe40007800000 */
[----:B------:R-:W-:Y:S01]  /*2620*/  ISETP.GT.U32.AND P4, PT, R37, R160, PT ;  /* 0x000000a02500720c */ /* 0x000fe20003f84070 */
[----:B------:R-:W-:Y:S01]  /*2630*/  FMUL R67, R67, UR25 ;  /* 0x0000001943437c20 */ /* 0x000fe20008400000 */
[----:B------:R-:W-:-:S02]  /*2640*/  FSEL R174, R174, -INF , !P2 ;  /* 0xff800000aeae7808 */ /* 0x000fc40005000000 */
[----:B------:R-:W-:Y:S02]  /*2650*/  FMNMX R185, R54, R185, !PT ;  /* 0x000000b936b97209 */ /* 0x000fe40007800000 */
[----:B------:R-:W-:Y:S02]  /*2660*/  ISETP.GT.U32.AND P2, PT, R183, R160, PT ;  /* 0x000000a0b700720c */ /* 0x000fe40003f44070 */
[C---:B------:R-:W-:Y:S02]  /*2670*/  ISETP.GT.U32.AND.EX P4, PT, R193.reuse, RZ, PT, P4 ;  /* 0x000000ffc100720c */ /* 0x040fe40003f84140 */
[----:B------:R-:W-:Y:S01]  /*2680*/  LOP3.LUT R47, R28, 0xffff, RZ, 0xc0, !PT ;  /* 0x0000ffff1c2f7812 */ /* 0x000fe200078ec0ff */
[----:B------:R-:W-:Y:S01]  /*2690*/  FMUL R66, R70, UR25 ;  /* 0x0000001946427c20 */ /* 0x000fe20008400000 */
[----:B------:R-:W-:Y:S02]  /*26a0*/  FMNMX R185, R174, R185, !PT ;  /* 0x000000b9aeb97209 */ /* 0x000fe40007800000 */
[----:B------:R-:W-:-:S02]  /*26b0*/  ISETP.GT.U32.AND.EX P2, PT, R193, RZ, PT, P2 ;  /* 0x000000ffc100720c */ /* 0x000fc40003f44120 */
[----:B------:R-:W-:Y:S02]  /*26c0*/  FSEL R70, R67, -INF , !P4 ;  /* 0xff80000043467808 */ /* 0x000fe40006000000 */
[----:B------:R-:W-:Y:S02]  /*26d0*/  SHF.R.U32.HI R28, RZ, 0xd, R47 ;  /* 0x0000000dff1c7819 */ /* 0x000fe4000001162f */
[----:B------:R-:W-:Y:S01]  /*26e0*/  ISETP.GT.U32.AND P4, PT, R43, R160, PT ;  /* 0x000000a02b00720c */ /* 0x000fe20003f84070 */
[----:B------:R-:W-:Y:S01]  /*26f0*/  FMUL R176, R71, UR25 ;  /* 0x0000001947b07c20 */ /* 0x000fe20008400000 */
[----:B------:R-:W-:Y:S02]  /*2700*/  FMNMX R185, R62, R185, !PT ;  /* 0x000000b93eb97209 */ /* 0x000fe40007800000 */
[----:B------:R-:W-:Y:S02]  /*2710*/  FSEL R66, R66, -INF , !P2 ;  /* 0xff80000042427808 */ /* 0x000fe40005000000 */
[----:B------:R-:W-:-:S02]  /*2720*/  LOP3.LUT P2, RZ, R28, 0x1, RZ, 0xc0, !PT ;  /* 0x000000011cff7812 */ /* 0x000fc4000784c0ff */
[----:B------:R-:W-:Y:S02]  /*2730*/  ISETP.GT.U32.AND.EX P4, PT, R193, RZ, PT, P4 ;  /* 0x000000ffc100720c */ /* 0x000fe40003f84140 */
[--C-:B------:R-:W-:Y:S02]  /*2740*/  SHF.R.U32.HI R28, RZ, 0xc, R47.reuse ;  /* 0x0000000cff1c7819 */ /* 0x100fe4000001162f */
[----:B------:R-:W-:Y:S01]  /*2750*/  FMNMX R185, R70, R185, !PT ;  /* 0x000000b946b97209 */ /* 0x000fe20007800000 */
[----:B------:R-:W-:Y:S01]  /*2760*/  FMUL R40, R87, UR25 ;  /* 0x0000001957287c20 */ /* 0x000fe20008400000 */
[----:B------:R-:W-:Y:S01]  /*2770*/  FSEL R176, R176, -INF , !P4 ;  /* 0xff800000b0b07808 */ /* 0x000fe20006000000 */
[----:B------:R-:W-:Y:S01]  /*2780*/  FMUL R74, R74, UR25 ;  /* 0x000000194a4a7c20 */ /* 0x000fe20008400000 */
[----:B------:R-:W-:Y:S02]  /*2790*/  LOP3.LUT P4, RZ, R28, 0x1, RZ, 0xc0, !PT ;  /* 0x000000011cff7812 */ /* 0x000fe4000788c0ff */
[----:B------:R-:W-:-:S02]  /*27a0*/  SHF.R.U32.HI R28, RZ, 0x9, R47 ;  /* 0x00000009ff1c7819 */ /* 0x000fc4000001162f */
[----:B------:R-:W-:Y:S01]  /*27b0*/  FMNMX R185, R66, R185, !PT ;  /* 0x000000b942b97209 */ /* 0x000fe20007800000 */
[----:B------:R-:W-:Y:S01]  /*27c0*/  FMUL R75, R75, UR25 ;  /* 0x000000194b4b7c20 */ /* 0x000fe20008400000 */
[----:B------:R-:W-:Y:S02]  /*27d0*/  FSEL R40, R40, -INF , !P0 ;  /* 0xff80000028287808 */ /* 0x000fe40004000000 */
[----:B------:R-:W-:Y:S02]  /*27e0*/  LOP3.LUT P0, RZ, R28, 0x1, RZ, 0xc0, !PT ;  /* 0x000000011cff7812 */ /* 0x000fe4000780c0ff */
[----:B------:R-:W-:Y:S02]  /*27f0*/  FSEL R74, R74, -INF , !P2 ;  /* 0xff8000004a4a7808 */ /* 0x000fe40005000000 */
[----:B------:R-:W-:Y:S02]  /*2800*/  FMNMX R185, R176, R185, !PT ;  /* 0x000000b9b0b97209 */ /* 0x000fe40007800000 */
[----:B------:R-:W-:Y:S01]  /*2810*/  SHF.R.U32.HI R28, RZ, 0x8, R47 ;  /* 0x00000008ff1c7819 */ /* 0x000fe2000001162f */
[----:B------:R-:W-:Y:S01]  /*2820*/  FMUL R178, R78, UR25 ;  /* 0x000000194eb27c20 */ /* 0x000fe20008400000 */
[----:B------:R-:W-:-:S02]  /*2830*/  FSEL R78, R75, -INF , !P4 ;  /* 0xff8000004b4e7808 */ /* 0x000fc40006000000 */
[----:B------:R-:W-:Y:S02]  /*2840*/  FMNMX R185, R74, R185, !PT ;  /* 0x000000b94ab97209 */ /* 0x000fe40007800000 */
[----:B------:R-:W-:Y:S01]  /*2850*/  LOP3.LUT P2, RZ, R28, 0x1, RZ, 0xc0, !PT ;  /* 0x000000011cff7812 */ /* 0x000fe2000784c0ff */
[----:B------:R-:W-:Y:S01]  /*2860*/  FMUL R79, R79, UR25 ;  /* 0x000000194f4f7c20 */ /* 0x000fe20008400000 */
[----:B------:R-:W-:Y:S02]  /*2870*/  SHF.R.U32.HI R28, RZ, 0x5, R47 ;  /* 0x00000005ff1c7819 */ /* 0x000fe4000001162f */
[----:B------:R-:W-:Y:S02]  /*2880*/  FSEL R178, R178, -INF , !P0 ;  /* 0xff800000b2b27808 */ /* 0x000fe40004000000 */
[----:B------:R-:W-:Y:S01]  /*2890*/  FMNMX R185, R78, R185, !PT ;  /* 0x000000b94eb97209 */ /* 0x000fe20007800000 */
[----:B------:R-:W-:Y:S01]  /*28a0*/  FMUL R180, R82, UR25 ;  /* 0x0000001952b47c20 */ /* 0x000fe20008400000 */
[----:B------:R-:W-:-:S02]  /*28b0*/  LOP3.LUT P4, RZ, R28, 0x1, RZ, 0xc0, !PT ;  /* 0x000000011cff7812 */ /* 0x000fc4000788c0ff */
[--C-:B------:R-:W-:Y:S02]  /*28c0*/  SHF.R.U32.HI R28, RZ, 0x4, R47.reuse ;  /* 0x00000004ff1c7819 */ /* 0x100fe4000001162f */
[----:B------:R-:W-:Y:S02]  /*28d0*/  FSEL R82, R79, -INF , !P2 ;  /* 0xff8000004f527808 */ /* 0x000fe40005000000 */
[----:B------:R-:W-:Y:S01]  /*28e0*/  FMNMX R185, R178, R185, !PT ;  /* 0x000000b9b2b97209 */ /* 0x000fe20007800000 */
[----:B------:R-:W-:Y:S01]  /*28f0*/  FMUL R83, R83, UR25 ;  /* 0x0000001953537c20 */ /* 0x000fe20008400000 */
[----:B------:R-:W-:Y:S02]  /*2900*/  LOP3.LUT P0, RZ, R28, 0x1, RZ, 0xc0, !PT ;  /* 0x000000011cff7812 */ /* 0x000fe4000780c0ff */
[----:B------:R-:W-:Y:S02]  /*2910*/  SHF.R.U32.HI R28, RZ, 0x1, R47 ;  /* 0x00000001ff1c7819 */ /* 0x000fe4000001162f */
[----:B------:R-:W-:-:S02]  /*2920*/  FSEL R180, R180, -INF , !P4 ;  /* 0xff800000b4b47808 */ /* 0x000fc40006000000 */
[----:B------:R-:W-:Y:S01]  /*2930*/  FMNMX R185, R82, R185, !PT ;  /* 0x000000b952b97209 */ /* 0x000fe20007800000 */
[----:B------:R-:W-:Y:S01]  /*2940*/  FMUL R182, R86, UR25 ;  /* 0x0000001956b67c20 */ /* 0x000fe20008400000 */
[----:B------:R-:W-:Y:S02]  /*2950*/  LOP3.LUT P2, RZ, R28, 0x1, RZ, 0xc0, !PT ;  /* 0x000000011cff7812 */ /* 0x000fe4000784c0ff */
[----:B------:R-:W-:Y:S02]  /*2960*/  FSEL R86, R83, -INF , !P0 ;  /* 0xff80000053567808 */ /* 0x000fe40004000000 */
[----:B------:R-:W-:Y:S02]  /*2970*/  FMNMX R185, R180, R185, !PT ;  /* 0x000000b9b4b97209 */ /* 0x000fe40007800000 */
[----:B------:R-:W-:Y:S02]  /*2980*/  FSEL R182, R182, -INF , !P2 ;  /* 0xff800000b6b67808 */ /* 0x000fe40005000000 */
[----:B------:R-:W-:-:S04]  /*2990*/  FMNMX R185, R86, R185, !PT ;  /* 0x000000b956b97209 */ /* 0x000fc80007800000 */
[----:B------:R-:W-:-:S04]  /*29a0*/  FMNMX R185, R182, R185, !PT ;  /* 0x000000b9b6b97209 */ /* 0x000fc80007800000 */
[----:B------:R-:W-:Y:S01]  /*29b0*/  FMNMX R185, R40, R185, !PT ;  /* 0x000000b928b97209 */ /* 0x000fe20007800000 */
[----:B------:R-:W-:-:S04]  /*29c0*/  FMUL R167, R36, UR25 ;  /* 0x0000001924a77c20 */ /* 0x000fc80008400000 */
[----:B------:R-:W0:Y:S01]  /*29d0*/  SHFL.BFLY PT, R28, R185, 0x2, 0x1f ;  /* 0x0c401f00b91c7f89 */ /* 0x000e2200000e0000 */
[----:B------:R-:W-:Y:S02]  /*29e0*/  FSEL R167, R167, -INF , !P5 ;  /* 0xff800000a7a77808 */ /* 0x000fe40006800000 */
[-C--:B------:R-:W-:Y:S02]  /*29f0*/  ISETP.GT.U32.AND P5, PT, R219, R22.reuse, PT ;  /* 0x00000016db00720c */ /* 0x080fe40003fa4070 */
[-C--:B------:R-:W-:Y:S01]  /*2a00*/  ISETP.GT.U32.AND P1, PT, R217, R22.reuse, PT ;  /* 0x00000016d900720c */ /* 0x080fe20003f24070 */
[----:B------:R-:W-:Y:S01]  /*2a10*/  FMUL R44, R44, UR25 ;  /* 0x000000192c2c7c20 */ /* 0x000fe20008400000 */
[----:B------:R-:W-:Y:S02]  /*2a20*/  ISETP.GT.U32.AND.EX P2, PT, R203, RZ, PT, P5 ;  /* 0x000000ffcb00720c */ /* 0x000fe40003f44150 */
[----:B------:R-:W-:Y:S02]  /*2a30*/  ISETP.GT.U32.AND.EX P5, PT, R205, RZ, PT, P1 ;  /* 0x000000ffcd00720c */ /* 0x000fe40003fa4110 */
[----:B------:R-:W-:-:S02]  /*2a40*/  ISETP.GT.U32.AND P1, PT, R43, R22, PT ;  /* 0x000000162b00720c */ /* 0x000fc40003f24070 */
[----:B------:R-:W-:Y:S02]  /*2a50*/  ISETP.GT.U32.AND P0, PT, R177, R22, PT ;  /* 0x00000016b100720c */ /* 0x000fe40003f04070 */
[----:B------:R-:W-:Y:S01]  /*2a60*/  FSEL R43, R44, -INF , !P5 ;  /* 0xff8000002c2b7808 */ /* 0x000fe20006800000 */
[----:B------:R-:W-:Y:S01]  /*2a70*/  FMUL R44, R45, UR25 ;  /* 0x000000192d2c7c20 */ /* 0x000fe20008400000 */
[----:B------:R-:W-:Y:S01]  /*2a80*/  FMUL R45, R48, UR25 ;  /* 0x00000019302d7c20 */ /* 0x000fe20008400000 */
[----:B------:R-:W-:Y:S01]  /*2a90*/  FMUL R48, R49, UR25 ;  /* 0x0000001931307c20 */ /* 0x000fe20008400000 */
[----:B------:R-:W-:Y:S01]  /*2aa0*/  ISETP.GT.U32.AND.EX P0, PT, R201, RZ, PT, P0 ;  /* 0x000000ffc900720c */ /* 0x000fe20003f04100 */
[----:B------:R-:W-:-:S03]  /*2ab0*/  FMUL R41, R41, UR25 ;  /* 0x0000001929297c20 */ /* 0x000fc60008400000 */
[----:B------:R-:W-:Y:S02]  /*2ac0*/  FSEL R48, R48, -INF , !P0 ;  /* 0xff80000030307808 */ /* 0x000fe40004000000 */
[----:B------:R-:W-:Y:S02]  /*2ad0*/  ISETP.GT.U32.AND P0, PT, R33, R22, PT ;  /* 0x000000162100720c */ /* 0x000fe40003f04070 */
[----:B0-----:R-:W-:Y:S01]  /*2ae0*/  FMNMX R185, R185, R28, !PT ;  /* 0x0000001cb9b97209 */ /* 0x001fe20007800000 */
[----:B------:R-:W-:Y:S01]  /*2af0*/  FMUL R49, R52, UR25 ;  /* 0x0000001934317c20 */ /* 0x000fe20008400000 */
[----:B------:R-:W-:Y:S01]  /*2b00*/  FMUL R52, R56, UR25 ;  /* 0x0000001938347c20 */ /* 0x000fe20008400000 */
[----:B------:R-:W-:Y:S02]  /*2b10*/  FSEL R41, R41, -INF , !P2 ;  /* 0xff80000029297808 */ /* 0x000fe40005000000 */
[----:B------:R-:W-:Y:S01]  /*2b20*/  ISETP.GT.U32.AND.EX P0, PT, R193, RZ, PT, P0 ;  /* 0x000000ffc100720c */ /* 0x000fe20003f04100 */
[----:B------:R-:W0:Y:S01]  /*2b30*/  SHFL.BFLY PT, R30, R185, 0x1, 0x1f ;  /* 0x0c201f00b91e7f89 */ /* 0x000e2200000e0000 */
[----:B------:R-:W-:Y:S01]  /*2b40*/  ISETP.GT.U32.AND P2, PT, R175, R22, PT ;  /* 0x00000016af00720c */ /* 0x000fe20003f44070 */
[----:B------:R-:W-:Y:S01]  /*2b50*/  FMUL R51, R53, UR25 ;  /* 0x0000001935337c20 */ /* 0x000fe20008400000 */
[----:B------:R-:W-:-:S02]  /*2b60*/  FSEL R52, R52, -INF , !P0 ;  /* 0xff80000034347808 */ /* 0x000fc40004000000 */
[----:B------:R-:W-:Y:S02]  /*2b70*/  ISETP.GT.U32.AND.EX P2, PT, R197, RZ, PT, P2 ;  /* 0x000000ffc500720c */ /* 0x000fe40003f44120 */
[-C--:B------:R-:W-:Y:S01]  /*2b80*/  ISETP.GT.U32.AND P0, PT, R181, R22.reuse, PT ;  /* 0x00000016b500720c */ /* 0x080fe20003f04070 */
[----:B------:R-:W-:Y:S01]  /*2b90*/  FMUL R53, R57, UR25 ;  /* 0x0000001939357c20 */ /* 0x000fe20008400000 */
[----:B------:R-:W-:Y:S02]  /*2ba0*/  FSEL R51, R51, -INF , !P2 ;  /* 0xff80000033337808 */ /* 0x000fe40005000000 */
[----:B------:R-:W-:Y:S02]  /*2bb0*/  ISETP.GT.U32.AND.EX P0, PT, R193, RZ, PT, P0 ;  /* 0x000000ffc100720c */ /* 0x000fe40003f04100 */
[----:B------:R-:W-:Y:S02]  /*2bc0*/  ISETP.GT.U32.AND.EX P6, PT, R199, RZ, PT, P6 ;  /* 0x000000ffc700720c */ /* 0x000fe40003fc4160 */
[----:B------:R-:W-:-:S02]  /*2bd0*/  ISETP.GT.U32.AND P2, PT, R29, R22, PT ;  /* 0x000000161d00720c */ /* 0x000fc40003f44070 */
[----:B------:R-:W-:Y:S02]  /*2be0*/  SHF.R.U32.HI R28, RZ, 0xf, R47 ;  /* 0x0000000fff1c7819 */ /* 0x000fe4000001162f */
[----:B------:R-:W-:Y:S01]  /*2bf0*/  ISETP.GT.U32.AND P4, PT, R179, R22, PT ;  /* 0x00000016b300720c */ /* 0x000fe20003f84070 */
[----:B------:R-:W-:Y:S01]  /*2c00*/  FMUL R55, R60, UR25 ;  /* 0x000000193c377c20 */ /* 0x000fe20008400000 */
[----:B------:R-:W-:Y:S02]  /*2c10*/  FSEL R53, R53, -INF , !P0 ;  /* 0xff80000035357808 */ /* 0x000fe40004000000 */
[----:B------:R-:W-:Y:S02]  /*2c20*/  FSEL R45, R45, -INF , !P6 ;  /* 0xff8000002d2d7808 */ /* 0x000fe40007000000 */
[----:B------:R-:W-:Y:S02]  /*2c30*/  ISETP.GT.U32.AND.EX P2, PT, R193, RZ, PT, P2 ;  /* 0x000000ffc100720c */ /* 0x000fe40003f44120 */
[----:B------:R-:W-:-:S02]  /*2c40*/  LOP3.LUT P0, RZ, R28, 0x1, RZ, 0xc0, !PT ;  /* 0x000000011cff7812 */ /* 0x000fc4000780c0ff */
[----:B------:R-:W-:Y:S02]  /*2c50*/  ISETP.GT.U32.AND P6, PT, R35, R22, PT ;  /* 0x000000162300720c */ /* 0x000fe40003fc4070 */
[----:B------:R-:W-:Y:S02]  /*2c60*/  ISETP.GT.U32.AND.EX P4, PT, R195, RZ, PT, P4 ;  /* 0x000000ffc300720c */ /* 0x000fe40003f84140 */
[----:B------:R-:W-:Y:S01]  /*2c70*/  SHF.R.U32.HI R28, RZ, 0xe, R47 ;  /* 0x0000000eff1c7819 */ /* 0x000fe2000001162f */
[----:B------:R-:W-:Y:S01]  /*2c80*/  FMUL R75, R64, UR25 ;  /* 0x00000019404b7c20 */ /* 0x000fe20008400000 */
[----:B------:R-:W-:Y:S02]  /*2c90*/  FSEL R55, R55, -INF , !P2 ;  /* 0xff80000037377808 */ /* 0x000fe40005000000 */
[----:B------:R-:W-:Y:S02]  /*2ca0*/  FSEL R49, R49, -INF , !P4 ;  /* 0xff80000031317808 */ /* 0x000fe40006000000 */
[----:B------:R-:W-:-:S02]  /*2cb0*/  ISETP.GT.U32.AND.EX P6, PT, R193, RZ, PT, P6 ;  /* 0x000000ffc100720c */ /* 0x000fc40003fc4160 */
[----:B------:R-:W-:Y:S02]  /*2cc0*/  LOP3.LUT P2, RZ, R28, 0x1, RZ, 0xc0, !PT ;  /* 0x000000011cff7812 */ /* 0x000fe4000784c0ff */
[-C--:B------:R-:W-:Y:S02]  /*2cd0*/  ISETP.GT.U32.AND P5, PT, R183, R22.reuse, PT ;  /* 0x00000016b700720c */ /* 0x080fe40003fa4070 */
[----:B------:R-:W-:Y:S02]  /*2ce0*/  ISETP.GT.U32.AND.EX P3, PT, R198, RZ, PT, P3 ;  /* 0x000000ffc600720c */ /* 0x000fe40003f64130 */
[----:B------:R-:W-:Y:S02]  /*2cf0*/  ISETP.GT.U32.AND P4, PT, R31, R22, PT ;  /* 0x000000161f00720c */ /* 0x000fe40003f84070 */
[----:B------:R-:W-:Y:S01]  /*2d00*/  SHF.R.U32.HI R28, RZ, 0xa, R47 ;  /* 0x0000000aff1c7819 */ /* 0x000fe2000001162f */
[----:B------:R-:W-:Y:S01]  /*2d10*/  FMUL R67, R61, UR25 ;  /* 0x000000193d437c20 */ /* 0x000fe20008400000 */
[----:B------:R-:W-:Y:S01]  /*2d20*/  FMUL R68, R68, UR25 ;  /* 0x0000001944447c20 */ /* 0x000fe20008400000 */
[----:B------:R-:W-:-:S02]  /*2d30*/  FSEL R75, R75, -INF , !P6 ;  /* 0xff8000004b4b7808 */ /* 0x000fc40007000000 */
[----:B------:R-:W-:Y:S02]  /*2d40*/  FSEL R44, R44, -INF , !P3 ;  /* 0xff8000002c2c7808 */ /* 0x000fe40005800000 */
[C---:B------:R-:W-:Y:S02]  /*2d50*/  ISETP.GT.U32.AND.EX P5, PT, R193.reuse, RZ, PT, P5 ;  /* 0x000000ffc100720c */ /* 0x040fe40003fa4150 */
[----:B------:R-:W-:Y:S02]  /*2d60*/  ISETP.GT.U32.AND.EX P4, PT, R193, RZ, PT, P4 ;  /* 0x000000ffc100720c */ /* 0x000fe40003f84140 */
[----:B------:R-:W-:Y:S02]  /*2d70*/  LOP3.LUT P6, RZ, R28, 0x1, RZ, 0xc0, !PT ;  /* 0x000000011cff7812 */ /* 0x000fe400078cc0ff */
[----:B------:R-:W-:Y:S02]  /*2d80*/  ISETP.GT.U32.AND P3, PT, R37, R22, PT ;  /* 0x000000162500720c */ /* 0x000fe40003f64070 */
[----:B------:R-:W-:-:S02]  /*2d90*/  SHF.R.U32.HI R29, RZ, 0xb, R47 ;  /* 0x0000000bff1d7819 */ /* 0x000fc4000001162f */
[----:B------:R-:W-:Y:S02]  /*2da0*/  SHF.R.U32.HI R28, RZ, 0x6, R47 ;  /* 0x00000006ff1c7819 */ /* 0x000fe4000001162f */
[----:B0-----:R-:W-:Y:S01]  /*2db0*/  FMNMX R57, R185, R30, !PT ;  /* 0x0000001eb9397209 */ /* 0x001fe20007800000 */
[----:B------:R-:W-:Y:S01]  /*2dc0*/  FMUL R71, R65, UR25 ;  /* 0x0000001941477c20 */ /* 0x000fe20008400000 */
[----:B------:R-:W-:Y:S01]  /*2dd0*/  FSEL R67, R67, -INF , !P4 ;  /* 0xff80000043437808 */ /* 0x000fe20006000000 */
[----:B------:R-:W-:Y:S01]  /*2de0*/  FMUL R69, R69, UR25 ;  /* 0x0000001945457c20 */ /* 0x000fe20008400000 */
[----:B------:R-:W-:Y:S02]  /*2df0*/  FSEL R68, R68, -INF , !P5 ;  /* 0xff80000044447808 */ /* 0x000fe40006800000 */
[C---:B------:R-:W-:Y:S02]  /*2e00*/  ISETP.GT.U32.AND.EX P1, PT, R193.reuse, RZ, PT, P1 ;  /* 0x000000ffc100720c */ /* 0x040fe40003f24110 */
[----:B------:R-:W-:-:S02]  /*2e10*/  ISETP.GT.U32.AND.EX P3, PT, R193, RZ, PT, P3 ;  /* 0x000000ffc100720c */ /* 0x000fc40003f64130 */
[----:B------:R-:W-:Y:S02]  /*2e20*/  LOP3.LUT P4, RZ, R29, 0x1, RZ, 0xc0, !PT ;  /* 0x000000011dff7812 */ /* 0x000fe4000788c0ff */
[----:B------:R-:W-:Y:S02]  /*2e30*/  LOP3.LUT P5, RZ, R28, 0x1, RZ, 0xc0, !PT ;  /* 0x000000011cff7812 */ /* 0x000fe400078ac0ff */
[----:B------:R-:W-:Y:S02]  /*2e40*/  FMNMX R57, R57, R104, !PT ;  /* 0x0000006839397209 */ /* 0x000fe40007800000 */
[--C-:B------:R-:W-:Y:S02]  /*2e50*/  SHF.R.U32.HI R29, RZ, 0x7, R47.reuse ;  /* 0x00000007ff1d7819 */ /* 0x100fe4000001162f */
[----:B------:R-:W-:Y:S01]  /*2e60*/  SHF.R.U32.HI R28, RZ, 0x3, R47 ;  /* 0x00000003ff1c7819 */ /* 0x000fe2000001162f */
[----:B------:R-:W-:Y:S01]  /*2e70*/  FADD R173, R173, -R57 ;  /* 0x80000039adad7221 */ /* 0x000fe20000000000 */
[----:B------:R-:W-:-:S02]  /*2e80*/  FSEL R71, R71, -INF , !P3 ;  /* 0xff80000047477808 */ /* 0x000fc40005800000 */
[----:B------:R-:W-:Y:S02]  /*2e90*/  FSEL R69, R69, -INF , !P1 ;  /* 0xff80000045457808 */ /* 0x000fe40004800000 */
[----:B------:R-:W-:Y:S02]  /*2ea0*/  LOP3.LUT P3, RZ, R29, 0x1, RZ, 0xc0, !PT ;  /* 0x000000011dff7812 */ /* 0x000fe4000786c0ff */
[----:B------:R-:W-:Y:S01]  /*2eb0*/  LOP3.LUT P1, RZ, R28, 0x1, RZ, 0xc0, !PT ;  /* 0x000000011cff7812 */ /* 0x000fe2000782c0ff */
[----:B------:R-:W-:-:S04]  /*2ec0*/  IMAD.WIDE R28, R159, 0x2, R144 ;  /* 0x000000029f1c7825 */ /* 0x000fc800078e0290 */
[----:B------:R-:W-:Y:S01]  /*2ed0*/  FMUL R56, R173, 1.4426950216293334961 ;  /* 0x3fb8aa3bad387820 */ /* 0x000fe20000400000 */
[C---:B------:R-:W-:Y:S01]  /*2ee0*/  IMAD.WIDE R36, R159.reuse, 0x2, R138 ;  /* 0x000000029f247825 */ /* 0x040fe200078e028a */
[----:B------:R0:W2:Y:S04]  /*2ef0*/  LDG.E.U16 R173, desc[UR20][R28.64] ;  /* 0x000000141cad7981 */ /* 0x0000a8000c1e1500 */
[----:B------:R1:W3:Y:S01]  /*2f00*/  LDG.E.U16 R198, desc[UR20][R36.64] ;  /* 0x0000001424c67981 */ /* 0x0002e2000c1e1500 */
[----:B0-----:R-:W-:Y:S01]  /*2f10*/  FMNMX R29, R166, R25, !PT ;  /* 0x00000019a61d7209 */ /* 0x001fe20007800000 */
[----:B-1----:R-:W-:-:S03]  /*2f20*/  IMAD.WIDE R36, R159, 0x2, R148 ;  /* 0x000000029f247825 */ /* 0x002fc600078e0294 */
[----:B------:R-:W-:-:S03]  /*2f30*/  FMNMX R63, R26, R29, !PT ;  /* 0x0000001d1a3f7209 */ /* 0x000fc60007800000 */
[----:B------:R0:W4:Y:S02]  /*2f40*/  LDG.E.U16 R37, desc[UR20][R36.64] ;  /* 0x0000001424257981 */ /* 0x000124000c1e1500 */
[----:B0-----:R-:W-:-:S04]  /*2f50*/  FMNMX R36, R24, R63, !PT ;  /* 0x0000003f18247209 */ /* 0x001fc80007800000 */
[----:B------:R-:W-:-:S04]  /*2f60*/  FMNMX R64, R27, R36, !PT ;  /* 0x000000241b407209 */ /* 0x000fc80007800000 */
[----:B------:R-:W-:Y:S01]  /*2f70*/  FMNMX R64, R165, R64, !PT ;  /* 0x00000040a5407209 */ /* 0x000fe20007800000 */
[----:B------:R-:W-:-:S03]  /*2f80*/  FADD R194, R194, -R57 ;  /* 0x80000039c2c27221 */ /* 0x000fc60000000000 */
[----:B------:R-:W-:Y:S01]  /*2f90*/  FMNMX R65, R167, R64, !PT ;  /* 0x00000040a7417209 */ /* 0x000fe20007800000 */
[----:B------:R-:W-:-:S03]  /*2fa0*/  FADD R79, R192, -R57 ;  /* 0x80000039c04f7221 */ /* 0x000fc60000000000 */
[----:B------:R-:W-:Y:S01]  /*2fb0*/  FMNMX R192, R38, R65, !PT ;  /* 0x0000004126c07209 */ /* 0x000fe20007800000 */
[----:B------:R-:W-:Y:S01]  /*2fc0*/  FMUL R87, R194, 1.4426950216293334961 ;  /* 0x3fb8aa3bc2577820 */ /* 0x000fe20000400000 */
[----:B------:R-:W-:Y:S02]  /*2fd0*/  IMAD.WIDE R30, R159, 0x2, R140 ;  /* 0x000000029f1e7825 */ /* 0x000fe400078e028c */
[----:B------:R-:W-:Y:S02]  /*2fe0*/  FMNMX R194, R39, R192, !PT ;  /* 0x000000c027c27209 */ /* 0x000fe40007800000 */
[----:B------:R-:W-:Y:S01]  /*2ff0*/  FADD R200, R200, -R57 ;  /* 0x80000039c8c87221 */ /* 0x000fe20000000000 */
[----:B------:R-:W-:Y:S01]  /*3000*/  IMAD.WIDE R32, R159, 0x2, R142 ;  /* 0x000000029f207825 */ /* 0x000fe200078e028e */
[----:B------:R0:W5:Y:S01]  /*3010*/  LDG.E.U16 R83, desc[UR20][R30.64] ;  /* 0x000000141e537981 */ /* 0x000162000c1e1500 */
[----:B------:R-:W-:Y:S02]  /*3020*/  FMNMX R194, R41, R194, !PT ;  /* 0x000000c229c27209 */ /* 0x000fe40007800000 */
[----:B------:R-:W-:Y:S01]  /*3030*/  FADD R202, R202, -R57 ;  /* 0x80000039caca7221 */ /* 0x000fe20000000000 */
[----:B------:R1:W-:Y:S01]  /*3040*/  MUFU.EX2 R64, R87 ;  /* 0x0000005700407308 */ /* 0x0003e20000000800 */
[----:B------:R-:W-:-:S04]  /*3050*/  IMAD.WIDE R28, R159, 0x2, R16 ;  /* 0x000000029f1c7825 */ /* 0x000fc800078e0210 */
[----:B------:R-:W-:Y:S01]  /*3060*/  FMUL R59, R200, 1.4426950216293334961 ;  /* 0x3fb8aa3bc83b7820 */ /* 0x000fe20000400000 */
[----:B------:R-:W-:Y:S01]  /*3070*/  FADD R177, R188, -R57 ;  /* 0x80000039bcb17221 */ /* 0x000fe20000000000 */
[----:B------:R1:W2:Y:S01]  /*3080*/  LDG.E.U16 R200, desc[UR20][R32.64] ;  /* 0x0000001420c87981 */ /* 0x0002a2000c1e1500 */
[----:B------:R-:W-:-:S04]  /*3090*/  IMAD.WIDE R34, R159, 0x2, R146 ;  /* 0x000000029f227825 */ /* 0x000fc800078e0292 */
[----:B0-----:R-:W-:Y:S01]  /*30a0*/  IMAD.WIDE R30, R159, 0x2, R20 ;  /* 0x000000029f1e7825 */ /* 0x001fe200078e0214 */
[----:B-1----:R-:W-:-:S03]  /*30b0*/  FMNMX R87, R43, R194, !PT ;  /* 0x000000c22b577209 */ /* 0x002fc60007800000 */
[----:B------:R-:W-:Y:S01]  /*30c0*/  FMUL R61, R202, 1.4426950216293334961 ;  /* 0x3fb8aa3bca3d7820 */ /* 0x000fe20000400000 */
[----:B------:R0:W4:Y:S01]  /*30d0*/  LDG.E.U16 R36, desc[UR20][R28.64] ;  /* 0x000000141c247981 */ /* 0x000122000c1e1500 */
[----:B------:R-:W-:Y:S01]  /*30e0*/  IMAD.WIDE R32, R159, 0x2, R18 ;  /* 0x000000029f207825 */ /* 0x000fe200078e0212 */
[----:B------:R-:W-:Y:S02]  /*30f0*/  FMNMX R188, R44, R87, !PT ;  /* 0x000000572cbc7209 */ /* 0x000fe40007800000 */
[----:B------:R1:W2:Y:S02]  /*3100*/  LDG.E.U16 R202, desc[UR20][R30.64] ;  /* 0x000000141eca7981 */ /* 0x0002a4000c1e1500 */
[----:B------:R-:W-:Y:S02]  /*3110*/  FMNMX R87, R45, R188, !PT ;  /* 0x000000bc2d577209 */ /* 0x000fe40007800000 */
[----:B------:R-:W5:Y:S01]  /*3120*/  LDG.E.U16 R34, desc[UR20][R34.64] ;  /* 0x0000001422227981 */ /* 0x000f62000c1e1500 */
[----:B0-----:R-:W-:-:S04]  /*3130*/  IMAD.WIDE R28, R159, 0x2, R10 ;  /* 0x000000029f1c7825 */ /* 0x001fc800078e020a */
[----:B-1----:R-:W-:-:S04]  /*3140*/  IMAD.WIDE R30, R159, 0x2, R14 ;  /* 0x000000029f1e7825 */ /* 0x002fc800078e020e */
[----:B------:R-:W-:Y:S01]  /*3150*/  FADD R190, R190, -R57 ;  /* 0x80000039bebe7221 */ /* 0x000fe20000000000 */
[----:B------:R0:W2:Y:S04]  /*3160*/  LDG.E.U16 R179, desc[UR20][R28.64] ;  /* 0x000000141cb37981 */ /* 0x0000a8000c1e1500 */
[----:B------:R1:W2:Y:S01]  /*3170*/  LDG.E.U16 R35, desc[UR20][R32.64] ;  /* 0x0000001420237981 */ /* 0x0002a2000c1e1500 */
[----:B------:R-:W-:-:S03]  /*3180*/  FMUL R65, R79, 1.4426950216293334961 ;  /* 0x3fb8aa3b4f417820 */ /* 0x000fc60000400000 */
[----:B------:R1:W2:Y:S01]  /*3190*/  LDG.E.U16 R175, desc[UR20][R30.64] ;  /* 0x000000141eaf7981 */ /* 0x0002a2000c1e1500 */
[----:B0-----:R-:W-:Y:S01]  /*31a0*/  FADD R29, R186, -R57 ;  /* 0x80000039ba1d7221 */ /* 0x001fe20000000000 */
[----:B------:R-:W-:Y:S01]  /*31b0*/  FMNMX R28, R48, R87, !PT ;  /* 0x00000057301c7209 */ /* 0x000fe20007800000 */
[----:B-1----:R-:W-:-:S04]  /*31c0*/  IMAD.WIDE R32, R159, 0x2, R12 ;  /* 0x000000029f207825 */ /* 0x002fc800078e020c */
[----:B------:R-:W-:Y:S01]  /*31d0*/  FMUL R79, R190, 1.4426950216293334961 ;  /* 0x3fb8aa3bbe4f7820 */ /* 0x000fe20000400000 */
[----:B------:R-:W-:Y:S01]  /*31e0*/  IMAD.WIDE R30, R159, 0x2, R8 ;  /* 0x000000029f1e7825 */ /* 0x000fe200078e0208 */
[----:B------:R0:W2:Y:S03]  /*31f0*/  LDG.E.U16 R192, desc[UR20][R32.64] ;  /* 0x0000001420c07981 */ /* 0x0000a6000c1e1500 */
[----:B------:R-:W-:Y:S01]  /*3200*/  FMUL R87, R29, 1.4426950216293334961 ;  /* 0x3fb8aa3b1d577820 */ /* 0x000fe20000400000 */
[----:B------:R-:W-:Y:S01]  /*3210*/  FMNMX R190, R49, R28, !PT ;  /* 0x0000001c31be7209 */ /* 0x000fe20007800000 */
[C---:B------:R-:W-:Y:S01]  /*3220*/  IMAD.WIDE R28, R159.reuse, 0x2, R4 ;  /* 0x000000029f1c7825 */ /* 0x040fe200078e0204 */
[----:B------:R1:W2:Y:S05]  /*3230*/  LDG.E.U16 R188, desc[UR20][R30.64] ;  /* 0x000000141ebc7981 */ /* 0x0002aa000c1e1500 */
[----:B------:R-:W2:Y:S01]  /*3240*/  LDG.E.U16 R28, desc[UR20][R28.64] ;  /* 0x000000141c1c7981 */ /* 0x000ea2000c1e1500 */
[----:B0-----:R-:W-:-:S04]  /*3250*/  IMAD.WIDE R32, R159, 0x2, R6 ;  /* 0x000000029f207825 */ /* 0x001fc800078e0206 */
[----:B-1----:R-:W-:Y:S02]  /*3260*/  IMAD.WIDE R30, R159, 0x2, R2 ;  /* 0x000000029f1e7825 */ /* 0x002fe400078e0202 */
[----:B------:R0:W2:Y:S04]  /*3270*/  LDG.E.U16 R33, desc[UR20][R32.64] ;  /* 0x0000001420217981 */ /* 0x0000a8000c1e1500 */
[----:B------:R1:W2:Y:S01]  /*3280*/  LDG.E.U16 R31, desc[UR20][R30.64] ;  /* 0x000000141e1f7981 */ /* 0x0002a2000c1e1500 */
[----:B------:R-:W-:Y:S01]  /*3290*/  FMUL R181, R177, 1.4426950216293334961 ;  /* 0x3fb8aa3bb1b57820 */ /* 0x000fe20000400000 */
[----:B------:R-:W-:Y:S02]  /*32a0*/  FMNMX R177, R51, R190, !PT ;  /* 0x000000be33b17209 */ /* 0x000fe40007800000 */
[----:B------:R-:W-:Y:S01]  /*32b0*/  SHF.R.U32.HI R47, RZ, 0x2, R47 ;  /* 0x00000002ff2f7819 */ /* 0x000fe2000001162f */
[----:B------:R-:W-:Y:S01]  /*32c0*/  FMUL R193, R76, UR25 ;  /* 0x000000194cc17c20 */ /* 0x000fe20008400000 */
[----:B------:R-:W-:Y:S01]  /*32d0*/  FMNMX R190, R52, R177, !PT ;  /* 0x000000b134be7209 */ /* 0x000fe20007800000 */
[----:B0-----:R-:W-:Y:S01]  /*32e0*/  FMUL R32, R72, UR25 ;  /* 0x0000001948207c20 */ /* 0x001fe20008400000 */
[----:B------:R-:W-:Y:S01]  /*32f0*/  FMUL R197, R77, UR25 ;  /* 0x000000194dc57c20 */ /* 0x000fe20008400000 */
[----:B------:R-:W-:Y:S01]  /*3300*/  FMUL R199, R80, UR25 ;  /* 0x0000001950c77c20 */ /* 0x000fe20008400000 */
[----:B------:R-:W-:Y:S01]  /*3310*/  FMNMX R190, R53, R190, !PT ;  /* 0x000000be35be7209 */ /* 0x000fe20007800000 */
[----:B------:R-:W-:Y:S01]  /*3320*/  FMUL R203, R81, UR25 ;  /* 0x0000001951cb7c20 */ /* 0x000fe20008400000 */
[----:B------:R-:W-:Y:S01]  /*3330*/  FMUL R205, R84, UR25 ;  /* 0x0000001954cd7c20 */ /* 0x000fe20008400000 */
[----:B------:R-:W-:Y:S01]  /*3340*/  FMUL R207, R85, UR25 ;  /* 0x0000001955cf7c20 */ /* 0x000fe20008400000 */
[----:B------:R-:W-:Y:S01]  /*3350*/  FMNMX R190, R55, R190, !PT ;  /* 0x000000be37be7209 */ /* 0x000fe20007800000 */
[----:B------:R-:W-:Y:S01]  /*3360*/  FADD R82, R82, -R57 ;  /* 0x8000003952527221 */ /* 0x000fe20000000000 */
[----:B------:R-:W-:Y:S02]  /*3370*/  BAR.SYNC.DEFER_BLOCKING 0x0 ;  /* 0x0000000000007b1d */ /* 0x000fe40000010000 */
[----:B------:R-:W-:-:S04]  /*3380*/  FMNMX R190, R67, R190, !PT ;  /* 0x000000be43be7209 */ /* 0x000fc80007800000 */
[----:B------:R-:W-:-:S04]  /*3390*/  FMNMX R190, R75, R190, !PT ;  /* 0x000000be4bbe7209 */ /* 0x000fc80007800000 */
[----:B------:R-:W-:Y:S02]  /*33a0*/  FMNMX R177, R71, R190, !PT ;  /* 0x000000be47b17209 */ /* 0x000fe40007800000 */
[----:B------:R-:W-:Y:S02]  /*33b0*/  FSEL R29, R32, -INF , !P0 ;  /* 0xff800000201d7808 */ /* 0x000fe40004000000 */
[----:B-1----:R-:W-:Y:S02]  /*33c0*/  FMNMX R30, R68, R177, !PT ;  /* 0x000000b1441e7209 */ /* 0x002fe40007800000 */
[----:B------:R-:W-:Y:S01]  /*33d0*/  LOP3.LUT P0, RZ, R47, 0x1, RZ, 0xc0, !PT ;  /* 0x000000012fff7812 */ /* 0x000fe2000780c0ff */
[----:B------:R-:W-:Y:S01]  /*33e0*/  FMUL R47, R73, UR25 ;  /* 0x00000019492f7c20 */ /* 0x000fe20008400000 */
[----:B------:R-:W-:-:S04]  /*33f0*/  FMNMX R30, R69, R30, !PT ;  /* 0x0000001e451e7209 */ /* 0x000fc80007800000 */
[----:B------:R-:W-:Y:S02]  /*3400*/  FSEL R47, R47, -INF , !P2 ;  /* 0xff8000002f2f7808 */ /* 0x000fe40005000000 */
[----:B------:R-:W-:Y:S02]  /*3410*/  FMNMX R30, R29, R30, !PT ;  /* 0x0000001e1d1e7209 */ /* 0x000fe40007800000 */
[----:B------:R-:W-:Y:S02]  /*3420*/  FSEL R193, R193, -INF , !P4 ;  /* 0xff800000c1c17808 */ /* 0x000fe40006000000 */
[----:B------:R-:W-:Y:S02]  /*3430*/  FMNMX R30, R47, R30, !PT ;  /* 0x0000001e2f1e7209 */ /* 0x000fe40007800000 */
[----:B------:R-:W-:Y:S02]  /*3440*/  FSEL R197, R197, -INF , !P6 ;  /* 0xff800000c5c57808 */ /* 0x000fe40007000000 */
[----:B------:R-:W-:-:S02]  /*3450*/  FMNMX R30, R193, R30, !PT ;  /* 0x0000001ec11e7209 */ /* 0x000fc40007800000 */
[----:B------:R-:W-:Y:S02]  /*3460*/  FSEL R199, R199, -INF , !P3 ;  /* 0xff800000c7c77808 */ /* 0x000fe40005800000 */
[----:B------:R-:W-:Y:S02]  /*3470*/  FMNMX R30, R197, R30, !PT ;  /* 0x0000001ec51e7209 */ /* 0x000fe40007800000 */
[----:B------:R-:W-:Y:S02]  /*3480*/  FSEL R203, R203, -INF , !P5 ;  /* 0xff800000cbcb7808 */ /* 0x000fe40006800000 */
[----:B------:R-:W-:Y:S02]  /*3490*/  FMNMX R30, R199, R30, !PT ;  /* 0x0000001ec71e7209 */ /* 0x000fe40007800000 */
[----:B------:R-:W-:Y:S02]  /*34a0*/  FSEL R205, R205, -INF , !P1 ;  /* 0xff800000cdcd7808 */ /* 0x000fe40004800000 */
[----:B------:R-:W-:-:S02]  /*34b0*/  FMNMX R30, R203, R30, !PT ;  /* 0x0000001ecb1e7209 */ /* 0x000fc40007800000 */
[----:B------:R-:W-:Y:S02]  /*34c0*/  FSEL R207, R207, -INF , !P0 ;  /* 0xff800000cfcf7808 */ /* 0x000fe40004000000 */
[----:B------:R-:W-:-:S04]  /*34d0*/  FMNMX R30, R205, R30, !PT ;  /* 0x0000001ecd1e7209 */ /* 0x000fc80007800000 */
[----:B------:R-:W-:-:S05]  /*34e0*/  FMNMX R30, R207, R30, !PT ;  /* 0x0000001ecf1e7209 */ /* 0x000fca0007800000 */
[----:B------:R-:W0:Y:S02]  /*34f0*/  SHFL.BFLY PT, R183, R30, 0x2, 0x1f ;  /* 0x0c401f001eb77f89 */ /* 0x000e2400000e0000 */
[----:B0-----:R-:W-:-:S05]  /*3500*/  FMNMX R30, R30, R183, !PT ;  /* 0x000000b71e1e7209 */ /* 0x001fca0007800000 */
[----:B------:R-:W0:Y:S01]  /*3510*/  SHFL.BFLY PT, R189, R30, 0x1, 0x1f ;  /* 0x0c201f001ebd7f89 */ /* 0x000e2200000e0000 */
[----:B------:R-:W-:-:S04]  /*3520*/  FMUL R82, R82, 1.4426950216293334961 ;  /* 0x3fb8aa3b52527820 */ /* 0x000fc80000400000 */
[----:B------:R1:W-:Y:S01]  /*3530*/  MUFU.EX2 R185, R82 ;  /* 0x0000005200b97308 */ /* 0x0003e20000000800 */
[----:B------:R-:W-:Y:S01]  /*3540*/  FADD R168, R168, -R57 ;  /* 0x80000039a8a87221 */ /* 0x000fe20000000000 */
[----:B0-----:R-:W-:-:S04]  /*3550*/  FMNMX R189, R30, R189, !PT ;  /* 0x000000bd1ebd7209 */ /* 0x001fc80007800000 */
[----:B-1----:R-:W-:-:S05]  /*3560*/  FMNMX R82, R189, R164, !PT ;  /* 0x000000a4bd527209 */ /* 0x002fca0007800000 */
[----:B------:R-:W-:Y:S01]  /*3570*/  FADD R24, R24, -R82 ;  /* 0x8000005218187221 */ /* 0x000fe20000000000 */
[----:B------:R-:W-:-:S03]  /*3580*/  FMUL R168, R168, 1.4426950216293334961 ;  /* 0x3fb8aa3ba8a87820 */ /* 0x000fc60000400000 */
[----:B------:R-:W-:Y:S01]  /*3590*/  FMUL R201, R24, 1.4426950216293334961 ;  /* 0x3fb8aa3b18c97820 */ /* 0x000fe20000400000 */
[--C-:B------:R-:W-:Y:S01]  /*35a0*/  FADD R24, R165, -R82.reuse ;  /* 0x80000052a5187221 */ /* 0x100fe20000000000 */
[----:B------:R-:W-:Y:S03]  /*35b0*/  MUFU.EX2 R73, R168 ;  /* 0x000000a800497308 */ /* 0x000fe60000000800 */
[----:B------:R-:W-:Y:S01]  /*35c0*/  FMUL R24, R24, 1.4426950216293334961 ;  /* 0x3fb8aa3b18187820 */ /* 0x000fe20000400000 */
[--C-:B------:R-:W-:Y:S01]  /*35d0*/  FADD R86, R86, -R57.reuse ;  /* 0x8000003956567221 */ /* 0x100fe20000000000 */
[----:B------:R-:W-:Y:S01]  /*35e0*/  FADD R182, R182, -R57 ;  /* 0x80000039b6b67221 */ /* 0x000fe20000000000 */
[--C-:B------:R-:W-:Y:S02]  /*35f0*/  FADD R25, R25, -R82.reuse ;  /* 0x8000005219197221 */ /* 0x100fe40000000000 */
[----:B------:R0:W-:Y:S01]  /*3600*/  MUFU.EX2 R168, R24 ;  /* 0x0000001800a87308 */ /* 0x0001e20000000800 */
[----:B------:R-:W-:Y:S01]  /*3610*/  FMUL R187, R86, 1.4426950216293334961 ;  /* 0x3fb8aa3b56bb7820 */ /* 0x000fe20000400000 */
[----:B------:R-:W-:Y:S01]  /*3620*/  FMUL R86, R182, 1.4426950216293334961 ;  /* 0x3fb8aa3bb6567820 */ /* 0x000fe20000400000 */
[----:B------:R-:W-:Y:S01]  /*3630*/  FMUL R25, R25, 1.4426950216293334961 ;  /* 0x3fb8aa3b19197820 */ /* 0x000fe20000400000 */
[--C-:B------:R-:W-:Y:S01]  /*3640*/  FADD R26, R26, -R82.reuse ;  /* 0x800000521a1a7221 */ /* 0x100fe20000000000 */
[--C-:B0-----:R-:W-:Y:S01]  /*3650*/  FADD R24, R67, -R82.reuse ;  /* 0x8000005243187221 */ /* 0x101fe20000000000 */
[----:B------:R-:W-:-:S03]  /*3660*/  FADD R166, R166, -R82 ;  /* 0x80000052a6a67221 */ /* 0x000fc60000000000 */
[----:B------:R-:W-:Y:S01]  /*3670*/  FMUL R182, R24, 1.4426950216293334961 ;  /* 0x3fb8aa3b18b67820 */ /* 0x000fe20000400000 */
[----:B------:R-:W-:Y:S01]  /*3680*/  FADD R24, R71, -R82 ;  /* 0x8000005247187221 */ /* 0x000fe20000000000 */
[----:B------:R0:W-:Y:S01]  /*3690*/  MUFU.EX2 R195, R25 ;  /* 0x0000001900c37308 */ /* 0x0001e20000000800 */
[----:B------:R-:W-:Y:S01]  /*36a0*/  FMUL R26, R26, 1.4426950216293334961 ;  /* 0x3fb8aa3b1a1a7820 */ /* 0x000fe20000400000 */
[----:B------:R-:W-:Y:S01]  /*36b0*/  FADD R30, -R57, R104 ;  /* 0x00000068391e7221 */ /* 0x000fe20000000100 */
[----:B------:R-:W-:Y:S01]  /*36c0*/  FMUL R104, R166, 1.4426950216293334961 ;  /* 0x3fb8aa3ba6687820 */ /* 0x000fe20000400000 */
[----:B0-----:R-:W-:Y:S01]  /*36d0*/  FMUL R25, R24, 1.4426950216293334961 ;  /* 0x3fb8aa3b18197820 */ /* 0x001fe20000400000 */
[--C-:B------:R-:W-:Y:S01]  /*36e0*/  FADD R24, R68, -R82.reuse ;  /* 0x8000005244187221 */ /* 0x100fe20000000000 */
[----:B---3--:R-:W-:Y:S02]  /*36f0*/  STS.U16 [R153+UR13+0x2000], R198 ;  /* 0x002000c699007988 */ /* 0x008fe4000800040d */
[----:B------:R0:W-:Y:S01]  /*3700*/  MUFU.EX2 R166, R26 ;  /* 0x0000001a00a67308 */ /* 0x0001e20000000800 */
[--C-:B------:R-:W-:Y:S01]  /*3710*/  FADD R196, R196, -R57.reuse ;  /* 0x80000039c4c47221 */ /* 0x100fe20000000000 */
[----:B0-----:R-:W-:Y:S01]  /*3720*/  FMUL R26, R24, 1.4426950216293334961 ;  /* 0x3fb8aa3b181a7820 */ /* 0x001fe20000400000 */
[----:B------:R-:W-:Y:S01]  /*3730*/  FADD R24, R69, -R82 ;  /* 0x8000005245187221 */ /* 0x000fe20000000000 */
[----:B------:R-:W-:-:S03]  /*3740*/  FADD R70, R70, -R57 ;  /* 0x8000003946467221 */ /* 0x000fc60000000000 */
[----:B------:R-:W-:Y:S01]  /*3750*/  FMUL R24, R24, 1.4426950216293334961 ;  /* 0x3fb8aa3b18187820 */ /* 0x000fe20000400000 */
[--C-:B------:R-:W-:Y:S01]  /*3760*/  FADD R74, R74, -R57.reuse ;  /* 0x800000394a4a7221 */ /* 0x100fe20000000000 */
[--C-:B------:R-:W-:Y:S01]  /*3770*/  FADD R78, R78, -R57.reuse ;  /* 0x800000394e4e7221 */ /* 0x100fe20000000000 */
[--C-:B------:R-:W-:Y:S01]  /*3780*/  FADD R197, R197, -R82.reuse ;  /* 0x80000052c5c57221 */ /* 0x100fe20000000000 */
[----:B------:R0:W-:Y:S01]  /*3790*/  MUFU.EX2 R190, R24 ;  /* 0x0000001800be7308 */ /* 0x0001e20000000800 */
[--C-:B------:R-:W-:Y:S01]  /*37a0*/  FADD R206, R206, -R57.reuse ;  /* 0x80000039cece7221 */ /* 0x100fe20000000000 */
        /* <DEDUP_REMOVED lines=13> */
[----:B------:R-:W-:Y:S01]  /*3880*/  FADD R199, R199, -R82 ;  /* 0x80000052c7c77221 */ /* 0x000fe20000000000 */
[----:B0-----:R-:W-:Y:S01]  /*3890*/  FADD R24, -R82, R164 ;  /* 0x000000a452187221 */ /* 0x001fe20000000100 */
[--C-:B------:R-:W-:Y:S01]  /*38a0*/  FADD R207, R207, -R82.reuse ;  /* 0x80000052cfcf7221 */ /* 0x100fe20000000000 */
[----:B------:R-:W-:Y:S01]  /*38b0*/  FMUL R63, R196, 1.4426950216293334961 ;  /* 0x3fb8aa3bc43f7820 */ /* 0x000fe20000400000 */
[--C-:B------:R-:W-:Y:S01]  /*38c0*/  FADD R42, R42, -R57.reuse ;  /* 0x800000392a2a7221 */ /* 0x100fe20000000000 */
[--C-:B------:R-:W-:Y:S01]  /*38d0*/  FADD R46, R46, -R57.reuse ;  /* 0x800000392e2e7221 */ /* 0x100fe20000000000 */
[--C-:B------:R-:W-:Y:S01]  /*38e0*/  FADD R50, R50, -R57.reuse ;  /* 0x8000003932327221 */ /* 0x100fe20000000000 */
[--C-:B------:R-:W-:Y:S01]  /*38f0*/  FADD R54, R54, -R57.reuse ;  /* 0x8000003936367221 */ /* 0x100fe20000000000 */
[----:B----4-:R-:W-:Y:S04]  /*3900*/  STS.U16 [R153+UR13+0x2800], R36 ;  /* 0x0028002499007988 */ /* 0x010fe8000800040d */
[----:B-----5:R-:W-:Y:S01]  /*3910*/  STS.U16 [R153+UR13+0x2400], R34 ;  /* 0x0024002299007988 */ /* 0x020fe2000800040d */
[----:B------:R-:W-:Y:S01]  /*3920*/  FMUL R177, R70, 1.4426950216293334961 ;  /* 0x3fb8aa3b46b17820 */ /* 0x000fe20000400000 */
[----:B------:R-:W-:Y:S01]  /*3930*/  FADD R40, R40, -R57 ;  /* 0x8000003928287221 */ /* 0x000fe20000000000 */
[--C-:B------:R-:W-:Y:S01]  /*3940*/  FADD R27, R27, -R82.reuse ;  /* 0x800000521b1b7221 */ /* 0x100fe20000000000 */
[--C-:B------:R-:W-:Y:S01]  /*3950*/  FADD R38, R38, -R82.reuse ;  /* 0x8000005226267221 */ /* 0x100fe20000000000 */
[--C-:B------:R-:W-:Y:S01]  /*3960*/  FADD R39, R39, -R82.reuse ;  /* 0x8000005227277221 */ /* 0x100fe20000000000 */
[--C-:B------:R-:W-:Y:S01]  /*3970*/  FADD R41, R41, -R82.reuse ;  /* 0x8000005229297221 */ /* 0x100fe20000000000 */
[--C-:B------:R-:W-:Y:S01]  /*3980*/  FADD R43, R43, -R82.reuse ;  /* 0x800000522b2b7221 */ /* 0x100fe20000000000 */
[--C-:B------:R-:W-:Y:S01]  /*3990*/  FADD R44, R44, -R82.reuse ;  /* 0x800000522c2c7221 */ /* 0x100fe20000000000 */
[----:B--2---:R-:W-:Y:S04]  /*39a0*/  STS.U16 [R153+UR13+0x2c00], R188 ;  /* 0x002c00bc99007988 */ /* 0x004fe8000800040d */
[----:B------:R0:W-:Y:S04]  /*39b0*/  STS.U16 [R154+UR13+0x2100], R83 ;  /* 0x002100539a007988 */ /* 0x0001e8000800040d */
[----:B------:R-:W-:Y:S04]  /*39c0*/  STS.U16 [R154+UR13+0x2500], R37 ;  /* 0x002500259a007988 */ /* 0x000fe8000800040d */
[----:B------:R-:W-:Y:S04]  /*39d0*/  STS.U16 [R154+UR13+0x2900], R175 ;  /* 0x002900af9a007988 */ /* 0x000fe8000800040d */
[----:B------:R-:W-:Y:S04]  /*39e0*/  STS.U16 [R154+UR13+0x2d00], R33 ;  /* 0x002d00219a007988 */ /* 0x000fe8000800040d */
[----:B------:R-:W-:Y:S04]  /*39f0*/  STS.U16 [R155+UR13+0x2200], R200 ;  /* 0x002200c89b007988 */ /* 0x000fe8000800040d */
[----:B------:R-:W-:Y:S04]  /*3a00*/  STS.U16 [R155+UR13+0x2600], R202 ;  /* 0x002600ca9b007988 */ /* 0x000fe8000800040d */
[----:B------:R-:W-:Y:S04]  /*3a10*/  STS.U16 [R155+UR13+0x2a00], R192 ;  /* 0x002a00c09b007988 */ /* 0x000fe8000800040d */
[----:B------:R1:W-:Y:S04]  /*3a20*/  STS.U16 [R155+UR13+0x2e00], R28 ;  /* 0x002e001c9b007988 */ /* 0x0003e8000800040d */
[----:B------:R-:W-:Y:S04]  /*3a30*/  STS.U16 [R156+UR13+0x2300], R173 ;  /* 0x002300ad9c007988 */ /* 0x000fe8000800040d */
[----:B------:R-:W-:Y:S04]  /*3a40*/  STS.U16 [R156+UR13+0x2700], R35 ;  /* 0x002700239c007988 */ /* 0x000fe8000800040d */
[----:B------:R-:W-:Y:S04]  /*3a50*/  STS.U16 [R156+UR13+0x2b00], R179 ;  /* 0x002b00b39c007988 */ /* 0x000fe8000800040d */
[----:B------:R2:W-:Y:S01]  /*3a60*/  STS.U16 [R156+UR13+0x2f00], R31 ;  /* 0x002f001f9c007988 */ /* 0x0005e2000800040d */
[----:B------:R3:W-:Y:S06]  /*3a70*/  MEMBAR.ALL.CTA ;  /* 0x0000000000007992 */ /* 0x0007ec0000008000 */
[----:B---3--:R-:W3:Y:S01]  /*3a80*/  FENCE.VIEW.ASYNC.S ;  /* 0x00000000000073c6 */ /* 0x008ee20000000000 */
        /* <DEDUP_REMOVED lines=11> */
[----:B------:R-:W-:Y:S01]  /*3b40*/  FMUL R70, R74, 1.4426950216293334961 ;  /* 0x3fb8aa3b4a467820 */ /* 0x000fe20000400000 */
        /* <DEDUP_REMOVED lines=19> */
[----:B0-----:R-:W-:Y:S01]  /*3c80*/  FMUL R83, R207, 1.4426950216293334961 ;  /* 0x3fb8aa3bcf537820 */ /* 0x001fe20000400000 */
        /* <DEDUP_REMOVED lines=22> */
[----:B------:R-:W-:Y:S08]  /*3df0*/  MUFU.EX2 R186, R181 ;  /* 0x000000b500ba7308 */ /* 0x000ff00000000800 */
[----:B------:R-:W0:Y:S08]  /*3e00*/  MUFU.EX2 R191, R30 ;  /* 0x0000001e00bf7308 */ /* 0x000e300000000800 */
[----:B------:R-:W4:Y:S08]  /*3e10*/  MUFU.EX2 R188, R24 ;  /* 0x0000001800bc7308 */ /* 0x000f300000000800 */
[----:B------:R-:W-:Y:S08]  /*3e20*/  MUFU.EX2 R181, R176 ;  /* 0x000000b000b57308 */ /* 0x000ff00000000800 */
[----:B------:R-:W-:Y:S08]  /*3e30*/  MUFU.EX2 R71, R75 ;  /* 0x0000004b00477308 */ /* 0x000ff00000000800 */
[----:B------:R-:W-:Y:S08]  /*3e40*/  MUFU.EX2 R56, R56 ;  /* 0x0000003800387308 */ /* 0x000ff00000000800 */
[----:B------:R-:W5:Y:S08]  /*3e50*/  MUFU.EX2 R59, R59 ;  /* 0x0000003b003b7308 */ /* 0x000f700000000800 */
[----:B------:R-:W-:Y:S08]  /*3e60*/  MUFU.EX2 R58, R58 ;  /* 0x0000003a003a7308 */ /* 0x000ff00000000800 */
[----:B------:R-:W1:Y:S08]  /*3e70*/  MUFU.EX2 R61, R61 ;  /* 0x0000003d003d7308 */ /* 0x000e700000000800 */
[----:B------:R-:W-:Y:S08]  /*3e80*/  MUFU.EX2 R60, R60 ;  /* 0x0000003c003c7308 */ /* 0x000ff00000000800 */
        /* <DEDUP_REMOVED lines=22> */
[----:B------:R-:W2:Y:S08]  /*3ff0*/  MUFU.EX2 R104, R104 ;  /* 0x0000006800687308 */ /* 0x000eb00000000800 */
[----:B------:R-:W3:Y:S08]  /*4000*/  MUFU.EX2 R201, R201 ;  /* 0x000000c900c97308 */ /* 0x000ef00000000800 */
[----:B------:R-:W3:Y:S08]  /*4010*/  MUFU.EX2 R165, R27 ;  /* 0x0000001b00a57308 */ /* 0x000ef00000000800 */
[----:B------:R-:W-:Y:S08]  /*4020*/  MUFU.EX2 R167, R167 ;  /* 0x000000a700a77308 */ /* 0x000ff00000000800 */
        /* <DEDUP_REMOVED lines=13> */
[----:B------:R5:W3:Y:S08]  /*4100*/  MUFU.EX2 R68, R25 ;  /* 0x0000001900447308 */ /* 0x000af00000000800 */
[----:B------:R3:W3:Y:S08]  /*4110*/  MUFU.EX2 R69, R26 ;  /* 0x0000001a00457308 */ /* 0x0006f00000000800 */
[----:B------:R3:W-:Y:S08]  /*4120*/  MUFU.EX2 R75, R29 ;  /* 0x0000001d004b7308 */ /* 0x0007f00000000800 */
[----:B------:R3:W3:Y:S08]  /*4130*/  MUFU.EX2 R194, R47 ;  /* 0x0000002f00c27308 */ /* 0x0006f00000000800 */
[----:B------:R-:W-:Y:S08]  /*4140*/  MUFU.EX2 R193, R193 ;  /* 0x000000c100c17308 */ /* 0x000ff00000000800 */
[----:B------:R-:W3:Y:S08]  /*4150*/  MUFU.EX2 R196, R196 ;  /* 0x000000c400c47308 */ /* 0x000ef00000000800 */
[----:B------:R-:W-:Y:S08]  /*4160*/  MUFU.EX2 R197, R197 ;  /* 0x000000c500c57308 */ /* 0x000ff00000000800 */
[----:B------:R-:W3:Y:S08]  /*4170*/  MUFU.EX2 R204, R203 ;  /* 0x000000cb00cc7308 */ /* 0x000ef00000000800 */
[----:B------:R-:W-:Y:S08]  /*4180*/  MUFU.EX2 R164, R205 ;  /* 0x000000cd00a47308 */ /* 0x000ff00000000800 */
[----:B------:R-:W3:Y:S01]  /*4190*/  MUFU.EX2 R83, R83 ;  /* 0x0000005300537308 */ /* 0x000ee20000000800 */
[-C--:B0-----:R-:W-:Y:S01]  /*41a0*/  FMUL R90, R90, R191.reuse ;  /* 0x000000bf5a5a7220 */ /* 0x081fe20000400000 */
[-C--:B------:R-:W-:Y:S01]  /*41b0*/  FMUL R91, R91, R191.reuse ;  /* 0x000000bf5b5b7220 */ /* 0x080fe20000400000 */
[-C--:B------:R-:W-:Y:S01]  /*41c0*/  FMUL R94, R94, R191.reuse ;  /* 0x000000bf5e5e7220 */ /* 0x080fe20000400000 */
[-C--:B------:R-:W-:Y:S01]  /*41d0*/  FMUL R95, R95, R191.reuse ;  /* 0x000000bf5f5f7220 */ /* 0x080fe20000400000 */
[-C--:B------:R-:W-:Y:S01]  /*41e0*/  FMUL R98, R98, R191.reuse ;  /* 0x000000bf62627220 */ /* 0x080fe20000400000 */
[-C--:B------:R-:W-:Y:S01]  /*41f0*/  FMUL R99, R99, R191.reuse ;  /* 0x000000bf63637220 */ /* 0x080fe20000400000 */
[-C--:B------:R-:W-:Y:S01]  /*4200*/  FMUL R102, R102, R191.reuse ;  /* 0x000000bf66667220 */ /* 0x080fe20000400000 */
[----:B------:R-:W-:Y:S01]  /*4210*/  FMUL R103, R103, R191 ;  /* 0x000000bf67677220 */ /* 0x000fe20000400000 */
[-C--:B----4-:R-:W-:Y:S01]  /*4220*/  FMUL R88, R88, R188.reuse ;  /* 0x000000bc58587220 */ /* 0x090fe20000400000 */
[-C--:B------:R-:W-:Y:S01]  /*4230*/  FMUL R89, R89, R188.reuse ;  /* 0x000000bc59597220 */ /* 0x080fe20000400000 */
[-C--:B------:R-:W-:Y:S01]  /*4240*/  FMUL R92, R92, R188.reuse ;  /* 0x000000bc5c5c7220 */ /* 0x080fe20000400000 */
[-C--:B------:R-:W-:Y:S01]  /*4250*/  FMUL R93, R93, R188.reuse ;  /* 0x000000bc5d5d7220 */ /* 0x080fe20000400000 */
[-C--:B------:R-:W-:Y:S01]  /*4260*/  FMUL R96, R96, R188.reuse ;  /* 0x000000bc60607220 */ /* 0x080fe20000400000 */
[-C--:B------:R-:W-:Y:S01]  /*4270*/  FMUL R97, R97, R188.reuse ;  /* 0x000000bc61617220 */ /* 0x080fe20000400000 */
[-C--:B------:R-:W-:Y:S01]  /*4280*/  FMUL R100, R100, R188.reuse ;  /* 0x000000bc64647220 */ /* 0x080fe20000400000 */
[----:B------:R-:W-:Y:S01]  /*4290*/  FMUL R101, R101, R188 ;  /* 0x000000bc65657220 */ /* 0x000fe20000400000 */
[----:B-----5:R-:W-:-:S02]  /*42a0*/  F2FP.BF16.F32.PACK_AB R25, R59, R56 ;  /* 0x000000383b19723e */ /* 0x020fc400000010ff */
[----:B-1----:R-:W-:Y:S02]  /*42b0*/  F2FP.BF16.F32.PACK_AB R27, R61, R58 ;  /* 0x0000003a3d1b723e */ /* 0x002fe400000010ff */
[----:B--2---:R-:W-:Y:S02]  /*42c0*/  F2FP.BF16.F32.PACK_AB R24, R195, R104 ;  /* 0x00000068c318723e */ /* 0x004fe400000010ff */
[----:B---3--:R-:W-:Y:S02]  /*42d0*/  F2FP.BF16.F32.PACK_AB R26, R201, R166 ;  /* 0x000000a6c91a723e */ /* 0x008fe400000010ff */
[----:B------:R-:W-:Y:S02]  /*42e0*/  F2FP.BF16.F32.PACK_AB R28, R168, R165 ;  /* 0x000000a5a81c723e */ /* 0x000fe400000010ff */
[----:B------:R-:W-:Y:S02]  /*42f0*/  F2FP.BF16.F32.PACK_AB R29, R63, R60 ;  /* 0x0000003c3f1d723e */ /* 0x000fe400000010ff */
[----:B------:R-:W-:-:S02]  /*4300*/  F2FP.BF16.F32.PACK_AB R30, R170, R167 ;  /* 0x000000a7aa1e723e */ /* 0x000fc400000010ff */
[----:B------:R-:W-:Y:S02]  /*4310*/  F2FP.BF16.F32.PACK_AB R31, R65, R64 ;  /* 0x00000040411f723e */ /* 0x000fe400000010ff */
[----:B------:R-:W-:Y:S02]  /*4320*/  F2FP.BF16.F32.PACK_AB R32, R209, R172 ;  /* 0x000000acd120723e */ /* 0x000fe400000010ff */
[----:B------:R-:W-:Y:S02]  /*4330*/  F2FP.BF16.F32.PACK_AB R33, R186, R79 ;  /* 0x0000004fba21723e */ /* 0x000fe400000010ff */
        /* <DEDUP_REMOVED lines=21> */
[----:B------:R-:W-:Y:S01]  /*4490*/  F2FP.BF16.F32.PACK_AB R55, R189, R86 ;  /* 0x00000056bd37723e */ /* 0x000fe200000010ff */
[----:B------:R-:W-:Y:S06]  /*44a0*/  BAR.SYNC.DEFER_BLOCKING 0x0 ;  /* 0x0000000000007b1d */ /* 0x000fec0000010000 */
[----:B------:R-:W-:Y:S01]  /*44b0*/  UMOV UR42, UR6 ;  /* 0x00000006002a7c82 */ /* 0x000fe20008000000 */
[----:B------:R-:W-:Y:S01]  /*44c0*/  UMOV UR43, 0x40000040 ;  /* 0x40000040002b7882 */ /* 0x000fe20000000000 */
[----:B------:R-:W-:-:S06]  /*44d0*/  WARPGROUP.ARRIVE ;  /* 0x00000000000079c5 */ /* 0x000fcc0000000000 */
[----:B------:R-:W-:Y:S03]  /*44e0*/  HGMMA.64x32x16.F32.BF16 R88, R24, gdesc[UR40], R88 ;  /* 0x0060002818587df0 */ /* 0x000fe60008701858 */
[----:B------:R-:W-:Y:S03]  /*44f0*/  HGMMA.64x32x16.F32.BF16 R88, R28, gdesc[UR12], R88 ;  /* 0x0060000c1c587df0 */ /* 0x000fe60008701858 */
[----:B------:R-:W-:Y:S03]  /*4500*/  HGMMA.64x32x16.F32.BF16 R88, R32, gdesc[UR16], R88 ;  /* 0x0060001020587df0 */ /* 0x000fe60008701858 */
[----:B------:R-:W-:Y:S01]  /*4510*/  HGMMA.64x32x16.F32.BF16 R88, R36, gdesc[UR20], R88 ;  /* 0x0060001424587df0 */ /* 0x000fe20008701858 */
[----:B------:R-:W-:Y:S01]  /*4520*/  FADD R59, R56, R59 ;  /* 0x0000003b383b7221 */ /* 0x000fe20000000000 */
[----:B------:R-:W-:-:S03]  /*4530*/  FADD R195, R104, R195 ;  /* 0x000000c368c37221 */ /* 0x000fc60000000000 */
[----:B------:R-:W-:Y:S01]  /*4540*/  FADD R58, R58, R59 ;  /* 0x0000003b3a3a7221 */ /* 0x000fe20000000000 */
[----:B------:R-:W-:-:S03]  /*4550*/  FADD R166, R166, R195 ;  /* 0x000000c3a6a67221 */ /* 0x000fc60000000000 */
[----:B------:R-:W-:Y:S01]  /*4560*/  FADD R61, R61, R58 ;  /* 0x0000003a3d3d7221 */ /* 0x000fe20000000000 */
[----:B------:R-:W-:-:S03]  /*4570*/  FADD R166, R201, R166 ;  /* 0x000000a6c9a67221 */ /* 0x000fc60000000000 */
[----:B------:R-:W-:Y:S01]  /*4580*/  FADD R60, R60, R61 ;  /* 0x0000003d3c3c7221 */ /* 0x000fe20000000000 */
[----:B------:R-:W-:Y:S01]  /*4590*/  FADD R165, R165, R166 ;  /* 0x000000a6a5a57221 */ /* 0x000fe20000000000 */
[----:B------:R-:W-:Y:S02]  /*45a0*/  HGMMA.64x32x16.F32.BF16 R88, R40, gdesc[UR24], R88 ;  /* 0x0060001828587df0 */ /* 0x000fe40008701858 */
[----:B------:R-:W-:Y:S01]  /*45b0*/  FADD R63, R63, R60 ;  /* 0x0000003c3f3f7221 */ /* 0x000fe20000000000 */
[----:B------:R-:W-:-:S03]  /*45c0*/  FADD R168, R168, R165 ;  /* 0x000000a5a8a87221 */ /* 0x000fc60000000000 */
        /* <DEDUP_REMOVED lines=36> */
[----:B------:R-:W-:Y:S01]  /*4810*/  HGMMA.64x32x16.F32.BF16 R88, R48, gdesc[UR32], R88 ;  /* 0x0060002030587df0 */ /* 0x000fe20008701858 */
[----:B------:R-:W-:Y:S02]  /*4820*/  FADD R190, R190, R69 ;  /* 0x00000045bebe7221 */ /* 0x000fe40000000000 */
[----:B------:R-:W-:Y:S02]  /*4830*/  FADD R70, R70, R181 ;  /* 0x000000b546467221 */ /* 0x000fe40000000000 */
[----:B------:R-:W-:Y:S02]  /*4840*/  FADD R75, R75, R190 ;  /* 0x000000be4b4b7221 */ /* 0x000fe40000000000 */
[----:B------:R-:W-:Y:S02]  /*4850*/  FADD R183, R183, R70 ;  /* 0x00000046b7b77221 */ /* 0x000fe40000000000 */
[----:B------:R-:W-:-:S02]  /*4860*/  FADD R194, R194, R75 ;  /* 0x0000004bc2c27221 */ /* 0x000fc40000000000 */
[----:B------:R-:W-:Y:S02]  /*4870*/  FADD R74, R74, R183 ;  /* 0x000000b74a4a7221 */ /* 0x000fe40000000000 */
        /* <DEDUP_REMOVED lines=10> */
[----:B------:R-:W-:-:S03]  /*4920*/  FADD R164, R83, R164 ;  /* 0x000000a453a47221 */ /* 0x000fc60000000000 */
[----:B------:R-:W0:Y:S04]  /*4930*/  SHFL.BFLY PT, R61, R86, 0x2, 0x1f ;  /* 0x0c401f00563d7f89 */ /* 0x000e2800000e0000 */
[----:B------:R-:W1:Y:S01]  /*4940*/  SHFL.BFLY PT, R59, R164, 0x2, 0x1f ;  /* 0x0c401f00a43b7f89 */ /* 0x000e6200000e0000 */
[----:B------:R-:W-:Y:S01]  /*4950*/  HGMMA.64x32x16.F32.BF16 R88, R52, gdesc[UR36], R88, gsb0 ;  /* 0x0060002434587df0 */ /* 0x000fe20008001858 */
[----:B------:R-:W-:Y:S01]  /*4960*/  UIADD3 UR4, UP0, UR4, 0x80, URZ ;  /* 0x0000008004047890 */ /* 0x000fe2000ff1e03f */
[----:B0-----:R-:W-:Y:S01]  /*4970*/  FADD R58, R86, R61 ;  /* 0x0000003d563a7221 */ /* 0x001fe20000000000 */
[----:B-1----:R-:W-:-:S04]  /*4980*/  FADD R59, R164, R59 ;  /* 0x0000003ba43b7221 */ /* 0x002fc80000000000 */
[----:B------:R-:W0:Y:S01]  /*4990*/  SHFL.BFLY PT, R61, R58, 0x1, 0x1f ;  /* 0x0c201f003a3d7f89 */ /* 0x000e2200000e0000 */
[----:B------:R-:W-:-:S03]  /*49a0*/  UIADD3.X UR5, URZ, UR5, URZ, UP0, !UPT ;  /* 0x000000053f057290 */ /* 0x000fc600087fe43f */
[----:B------:R-:W1:Y:S01]  /*49b0*/  SHFL.BFLY PT, R56, R59, 0x1, 0x1f ;  /* 0x0c201f003b387f89 */ /* 0x000e6200000e0000 */
[----:B------:R-:W-:Y:S02]  /*49c0*/  ISETP.LE.U32.AND P0, PT, R169, UR4, PT ;  /* 0x00000004a9007c0c */ /* 0x000fe4000bf03070 */
[----:B------:R-:W-:-:S05]  /*49d0*/  IMAD.U32 R62, RZ, RZ, UR5 ;  /* 0x00000005ff3e7e24 */ /* 0x000fca000f8e00ff */
[----:B------:R-:W-:Y:S01]  /*49e0*/  ISETP.GE.U32.AND.EX P0, PT, R62, RZ, PT, P0 ;  /* 0x000000ff3e00720c */ /* 0x000fe20003f06100 */
[----:B------:R-:W-:Y:S02]  /*49f0*/  IMAD R159, R105, 0x80, R159 ;  /* 0x00000080699f7824 */ /* 0x000fe400078e029f */
[----:B------:R-:W-:Y:S02]  /*4a00*/  IMAD R161, R23, 0x80, R161 ;  /* 0x0000008017a17824 */ /* 0x000fe400078e02a1 */
[----:B------:R-:W-:Y:S02]  /*4a10*/  IMAD.MOV.U32 R164, RZ, RZ, R82 ;  /* 0x000000ffffa47224 */ /* 0x000fe400078e0052 */
[----:B------:R-:W-:Y:S02]  /*4a20*/  IMAD.MOV.U32 R104, RZ, RZ, R57 ;  /* 0x000000ffff687224 */ /* 0x000fe400078e0039 */
[----:B0-----:R-:W-:Y:S01]  /*4a30*/  FADD R60, R58, R61 ;  /* 0x0000003d3a3c7221 */ /* 0x001fe20000000000 */
[----:B-1----:R-:W-:-:S03]  /*4a40*/  FADD R61, R59, R56 ;  /* 0x000000383b3d7221 */ /* 0x002fc60000000000 */
[----:B------:R-:W-:Y:S01]  /*4a50*/  FFMA R162, R191, R162, R60 ;  /* 0x000000a2bfa27223 */ /* 0x000fe2000000003c */
[----:B------:R-:W-:Y:S01]  /*4a60*/  FFMA R163, R188, R163, R61 ;  /* 0x000000a3bca37223 */ /* 0x000fe2000000003d */
[----:B------:R-:W-:Y:S02]  /*4a70*/  WARPGROUP.DEPBAR.LE gsb0, 0x0 ;  /* 0x00008000000079c5 */ /* 0x000fe40000010000 */
[----:B------:R-:W-:Y:S05]  /*4a80*/  @!P0 BRA `(.L_x_1) ;  /* 0xffffffc400f88947 */ /* 0x000fea000383ffff */
.L_x_0:
[----:B0-----:R-:W-:Y:S01]  /*4a90*/  FMUL R2, R103, 0.25 ;  /* 0x3e80000067027820 */ /* 0x001fe20000400000 */
[----:B------:R-:W-:Y:S01]  /*4aa0*/  FSETP.GT.AND P1, PT, |R162|, 8.50705917302346158658e+37, PT ;  /* 0x7e800000a200780b */ /* 0x000fe20003f24200 */
[----:B------:R-:W-:Y:S01]  /*4ab0*/  FMUL R5, R94, 0.25 ;  /* 0x3e8000005e057820 */ /* 0x000fe20000400000 */
[----:B------:R-:W-:Y:S01]  /*4ac0*/  FMUL R3, R102, 0.25 ;  /* 0x3e80000066037820 */ /* 0x000fe20000400000 */
[----:B------:R-:W-:Y:S01]  /*4ad0*/  FSETP.GT.AND P2, PT, |R163|, 8.50705917302346158658e+37, PT ;  /* 0x7e800000a300780b */ /* 0x000fe20003f44200 */
[----:B------:R-:W-:Y:S01]  /*4ae0*/  FMUL R4, R99, 0.25 ;  /* 0x3e80000063047820 */ /* 0x000fe20000400000 */
[----:B------:R-:W-:Y:S01]  /*4af0*/  FSEL R103, R2, R103, P1 ;  /* 0x0000006702677208 */ /* 0x000fe20000800000 */
        /* <DEDUP_REMOVED lines=19> */
[----:B------:R-:W-:Y:S01]  /*4c30*/  LOP3.LUT R2, R0, 0x7, RZ, 0xc0, !PT ;  /* 0x0000000700027812 */ /* 0x000fe200078ec0ff */
[----:B------:R-:W-:Y:S01]  /*4c40*/  BAR.SYNC.DEFER_BLOCKING 0x0 ;  /* 0x0000000000007b1d */ /* 0x000fe20000010000 */
[----:B------:R-:W-:Y:S01]  /*4c50*/  FSEL R100, R3, R100, P2 ;  /* 0x0000006403647208 */ /* 0x000fe20001000000 */
[----:B------:R-:W-:Y:S01]  /*4c60*/  FMUL R3, R92, 0.25 ;  /* 0x3e8000005c037820 */ /* 0x000fe20000400000 */
[----:B------:R-:W-:Y:S01]  /*4c70*/  FSEL R14, R4, R97, P2 ;  /* 0x00000061040e7208 */ /* 0x000fe20001000000 */
[----:B------:R-:W-:Y:S01]  /*4c80*/  FMUL R4, R89, 0.25 ;  /* 0x3e80000059047820 */ /* 0x000fe20000400000 */
[----:B------:R-:W-:Y:S01]  /*4c90*/  FSEL R88, R5, R88, P2 ;  /* 0x0000005805587208 */ /* 0x000fe20001000000 */
[----:B------:R-:W-:Y:S01]  /*4ca0*/  IMAD.MOV.U32 R25, RZ, RZ, 0x3dc6b27f ;  /* 0x3dc6b27fff197424 */ /* 0x000fe200078e00ff */
[----:B------:R-:W-:Y:S01]  /*4cb0*/  LEA R5, R2, UR13, 0x4 ;  /* 0x0000000d02057c11 */ /* 0x000fe2000f8e20ff */
[----:B------:R-:W0:Y:S01]  /*4cc0*/  LDC R30, c[0x0][0x278] ;  /* 0x00009e00ff1e7b82 */ /* 0x000e220000000800 */
[----:B------:R-:W-:Y:S01]  /*4cd0*/  FSEL R92, R3, R92, P2 ;  /* 0x0000005c035c7208 */ /* 0x000fe20001000000 */
[----:B------:R-:W-:Y:S01]  /*4ce0*/  IMAD.SHL.U32 R3, R0, 0x8, RZ ;  /* 0x0000000800037824 */ /* 0x000fe200078e00ff */
[----:B------:R-:W-:Y:S01]  /*4cf0*/  FSEL R22, R4, R89, P2 ;  /* 0x0000005904167208 */ /* 0x000fe20001000000 */
[----:B------:R-:W-:Y:S01]  /*4d00*/  IMAD.SHL.U32 R4, R0, 0x4, RZ ;  /* 0x0000000400047824 */ /* 0x000fe200078e00ff */
[----:B------:R-:W-:Y:S01]  /*4d10*/  FSEL R91, R6, R91, P1 ;  /* 0x0000005b065b7208 */ /* 0x000fe20000800000 */
[--C-:B------:R-:W-:Y:S01]  /*4d20*/  IMAD R10, R2, -0x8, R5.reuse ;  /* 0xfffffff8020a7824 */ /* 0x100fe200078e0205 */
[----:B------:R-:W-:Y:S01]  /*4d30*/  LOP3.LUT R6, R0, 0x8, RZ, 0xc0, !PT ;  /* 0x0000000800067812 */ /* 0x000fe200078ec0ff */
[C---:B------:R-:W-:Y:S01]  /*4d40*/  FMUL R2, R162.reuse, 8388608 ;  /* 0x4b000000a2027820 */ /* 0x040fe20000400000 */
[----:B------:R-:W-:Y:S01]  /*4d50*/  FSETP.GEU.AND P4, PT, R162, 1.175494350822287508e-38, PT ;  /* 0x00800000a200780b */ /* 0x000fe20003f8e000 */
[----:B------:R-:W-:Y:S01]  /*4d60*/  ULDC.64 UR4, c[0x0][0x270] ;  /* 0x00009c0000047ab9 */ /* 0x000fe20000000a00 */
[----:B------:R-:W-:Y:S01]  /*4d70*/  LOP3.LUT R3, R3, 0x780, RZ, 0xc0, !PT ;  /* 0x0000078003037812 */ /* 0x000fe200078ec0ff */
[----:B------:R-:W-:Y:S01]  /*4d80*/  UIMAD UR4, UR12, UR4, URZ ;  /* 0x000000040c0472a4 */ /* 0x000fe2000f8e023f */
[----:B------:R-:W-:Y:S01]  /*4d90*/  LOP3.LUT R7, R4, 0x1c0, RZ, 0xc0, !PT ;  /* 0x000001c004077812 */ /* 0x000fe200078ec0ff */
[----:B------:R-:W-:Y:S01]  /*4da0*/  IMAD R4, R6, 0x100, R5 ;  /* 0x0000010006047824 */ /* 0x000fe200078e0205 */
[----:B------:R-:W-:-:S02]  /*4db0*/  FSEL R32, R2, R162, !P4 ;  /* 0x000000a202207208 */ /* 0x000fc40006000000 */
[C---:B------:R-:W-:Y:S01]  /*4dc0*/  FSETP.GEU.AND P5, PT, |R162|.reuse, 1.175494350822287508e-38, PT ;  /* 0x00800000a200780b */ /* 0x040fe20003fae200 */
[----:B------:R-:W-:Y:S01]  /*4dd0*/  @P1 FMUL R162, R162, 0.25 ;  /* 0x3e800000a2a21820 */ /* 0x000fe20000400000 */
[----:B------:R-:W-:Y:S01]  /*4de0*/  FSETP.GEU.AND P1, PT, |R163|, 1.175494350822287508e-38, PT ;  /* 0x00800000a300780b */ /* 0x000fe20003f2e200 */
[----:B------:R-:W-:Y:S01]  /*4df0*/  IMAD.IADD R28, R3, 0x1, R4 ;  /* 0x00000001031c7824 */ /* 0x000fe200078e0204 */
[----:B------:R-:W-:Y:S01]  /*4e00*/  LOP3.LUT P0, RZ, R0, 0x80, RZ, 0xc0, !PT ;  /* 0x0000008000ff7812 */ /* 0x000fe2000780c0ff */
[----:B------:R-:W-:Y:S02]  /*4e10*/  VIADD R3, R32, 0xc0cafb0d ;  /* 0xc0cafb0d20037836 */ /* 0x000fe40000000000 */
[C---:B------:R-:W-:Y:S01]  /*4e20*/  FMUL R0, R163.reuse, 8388608 ;  /* 0x4b000000a3007820 */ /* 0x040fe20000400000 */
[----:B------:R-:W-:Y:S01]  /*4e30*/  FSETP.GEU.AND P3, PT, R163, 1.175494350822287508e-38, PT ;  /* 0x00800000a300780b */ /* 0x000fe20003f6e000 */
[----:B------:R-:W-:Y:S01]  /*4e40*/  IMAD.IADD R15, R7, 0x1, R10 ;  /* 0x00000001070f7824 */ /* 0x000fe200078e020a */
[----:B------:R-:W-:Y:S01]  /*4e50*/  FSEL R4, RZ, -23, P4 ;  /* 0xc1b80000ff047808 */ /* 0x000fe20002000000 */
[----:B0-----:R-:W-:Y:S01]  /*4e60*/  IMAD R151, R151, R30, RZ ;  /* 0x0000001e97977224 */ /* 0x001fe200078e02ff */
[----:B------:R-:W-:-:S02]  /*4e70*/  LOP3.LUT R5, R3, 0xff800000, RZ, 0xc0, !PT ;  /* 0xff80000003057812 */ /* 0x000fc400078ec0ff */
[----:B------:R-:W-:Y:S01]  /*4e80*/  FSEL R31, R0, R163, !P3 ;  /* 0x000000a3001f7208 */ /* 0x000fe20005800000 */
[----:B------:R-:W-:Y:S01]  /*4e90*/  @P2 FMUL R163, R163, 0.25 ;  /* 0x3e800000a3a32820 */ /* 0x000fe20000400000 */
[----:B------:R-:W-:Y:S01]  /*4ea0*/  I2FP.F32.S32 R7, R5 ;  /* 0x0000000500077245 */ /* 0x000fe20000201400 */
[----:B------:R-:W-:Y:S01]  /*4eb0*/  @!P5 FMUL R162, R162, 16777216 ;  /* 0x4b800000a2a2d820 */ /* 0x000fe20000400000 */
[----:B------:R-:W-:Y:S01]  /*4ec0*/  LEA.HI R38, R6, R15, RZ, 0x1f ;  /* 0x0000000f06267211 */ /* 0x000fe200078ff8ff */
[----:B------:R-:W-:Y:S01]  /*4ed0*/  @!P1 FMUL R163, R163, 16777216 ;  /* 0x4b800000a3a39820 */ /* 0x000fe20000400000 */
[----:B------:R-:W-:Y:S01]  /*4ee0*/  @!P5 FMUL R11, R11, 16777216 ;  /* 0x4b8000000b0bd820 */ /* 0x000fe20000400000 */
[----:B------:R-:W0:Y:S01]  /*4ef0*/  MUFU.RCP R6, R162 ;  /* 0x000000a200067308 */ /* 0x000e220000001000 */
[----:B------:R-:W-:Y:S01]  /*4f00*/  FFMA.FTZ R4, R7, 1.1920928955078125e-07, R4 ;  /* 0x3400000007047823 */ /* 0x000fe20000010004 */
[----:B------:R-:W-:Y:S01]  /*4f10*/  @!P5 FMUL R13, R13, 16777216 ;  /* 0x4b8000000d0dd820 */ /* 0x000fe20000400000 */
[----:B------:R-:W-:Y:S01]  /*4f20*/  @!P5 FMUL R17, R17, 16777216 ;  /* 0x4b8000001111d820 */ /* 0x000fe20000400000 */
[----:B------:R-:W-:Y:S01]  /*4f30*/  @!P1 FMUL R8, R8, 16777216 ;  /* 0x4b80000008089820 */ /* 0x000fe20000400000 */
[----:B------:R-:W-:Y:S01]  /*4f40*/  @!P1 FMUL R100, R100, 16777216 ;  /* 0x4b80000064649820 */ /* 0x000fe20000400000 */
[----:B------:R-:W-:Y:S01]  /*4f50*/  @!P1 FMUL R14, R14, 16777216 ;  /* 0x4b8000000e0e9820 */ /* 0x000fe20000400000 */
[----:B------:R-:W-:Y:S01]  /*4f60*/  @!P1 FMUL R96, R96, 16777216 ;  /* 0x4b80000060609820 */ /* 0x000fe20000400000 */
[----:B------:R-:W1:Y:S01]  /*4f70*/  MUFU.RCP R7, R163 ;  /* 0x000000a300077308 */ /* 0x000e620000001000 */
[----:B------:R-:W-:Y:S01]  /*4f80*/  @!P1 FMUL R16, R16, 16777216 ;  /* 0x4b80000010109820 */ /* 0x000fe20000400000 */
[----:B------:R-:W-:Y:S01]  /*4f90*/  @!P1 FMUL R92, R92, 16777216 ;  /* 0x4b8000005c5c9820 */ /* 0x000fe20000400000 */
[----:B------:R-:W-:Y:S01]  /*4fa0*/  @!P1 FMUL R88, R88, 16777216 ;  /* 0x4b80000058589820 */ /* 0x000fe20000400000 */
[----:B------:R-:W-:Y:S01]  /*4fb0*/  @!P5 FMUL R95, R95, 16777216 ;  /* 0x4b8000005f5fd820 */ /* 0x000fe20000400000 */
[----:B------:R-:W-:Y:S01]  /*4fc0*/  @!P5 FMUL R91, R91, 16777216 ;  /* 0x4b8000005b5bd820 */ /* 0x000fe20000400000 */
[----:B------:R-:W-:Y:S01]  /*4fd0*/  @!P1 FMUL R22, R22, 16777216 ;  /* 0x4b80000016169820 */ /* 0x000fe20000400000 */
[----:B------:R-:W-:Y:S01]  /*4fe0*/  VIADD R0, R31, 0xc0cafb0d ;  /* 0xc0cafb0d1f007836 */ /* 0x000fe20000000000 */
[----:B------:R-:W-:Y:S01]  /*4ff0*/  LEA R157, R157, UR13, 0x4 ;  /* 0x0000000d9d9d7c11 */ /* 0x000fe2000f8e20ff */
[C---:B0-----:R-:W-:Y:S01]  /*5000*/  FMUL R12, R6.reuse, R11 ;  /* 0x0000000b060c7220 */ /* 0x041fe20000400000 */
[C---:B------:R-:W-:Y:S01]  /*5010*/  FMUL R15, R6.reuse, R13 ;  /* 0x0000000d060f7220 */ /* 0x040fe20000400000 */
[C---:B------:R-:W-:Y:S01]  /*5020*/  FMUL R20, R6.reuse, R17 ;  /* 0x0000001106147220 */ /* 0x040fe20000400000 */
[C---:B------:R-:W-:Y:S01]  /*5030*/  FMUL R95, R6.reuse, R95 ;  /* 0x0000005f065f7220 */ /* 0x040fe20000400000 */
[----:B------:R-:W-:Y:S01]  /*5040*/  FMUL R18, R6, R91 ;  /* 0x0000005b06127220 */ /* 0x000fe20000400000 */
[----:B------:R-:W-:Y:S01]  /*5050*/  LOP3.LUT R2, R0, 0xff800000, RZ, 0xc0, !PT ;  /* 0xff80000000027812 */ /* 0x000fe200078ec0ff */
[----:B------:R-:W-:Y:S01]  /*5060*/  IMAD.IADD R5, R32, 0x1, -R5 ;  /* 0x0000000120057824 */ /* 0x000fe200078e0a05 */
[----:B------:R-:W-:Y:S01]  /*5070*/  F2FP.BF16.F32.PACK_AB R94, R15, R20 ;  /* 0x000000140f5e723e */ /* 0x000fe200000010ff */
[C---:B-1----:R-:W-:Y:S01]  /*5080*/  FMUL R8, R7.reuse, R8 ;  /* 0x0000000807087220 */ /* 0x042fe20000400000 */
[C---:B------:R-:W-:Y:S01]  /*5090*/  FMUL R100, R7.reuse, R100 ;  /* 0x0000006407647220 */ /* 0x040fe20000400000 */
[C---:B------:R-:W-:Y:S01]  /*50a0*/  FMUL R11, R7.reuse, R14 ;  /* 0x0000000e070b7220 */ /* 0x040fe20000400000 */
[C---:B------:R-:W-:Y:S01]  /*50b0*/  FMUL R13, R7.reuse, R96 ;  /* 0x00000060070d7220 */ /* 0x040fe20000400000 */
[C---:B------:R-:W-:Y:S01]  /*50c0*/  FMUL R16, R7.reuse, R16 ;  /* 0x0000001007107220 */ /* 0x040fe20000400000 */
[C---:B------:R-:W-:Y:S01]  /*50d0*/  FMUL R92, R7.reuse, R92 ;  /* 0x0000005c075c7220 */ /* 0x040fe20000400000 */
[C---:B------:R-:W-:Y:S01]  /*50e0*/  FMUL R17, R7.reuse, R88 ;  /* 0x0000005807117220 */ /* 0x040fe20000400000 */
[----:B------:R-:W-:Y:S01]  /*50f0*/  FMUL R7, R7, R22 ;  /* 0x0000001607077220 */ /* 0x000fe20000400000 */
[----:B------:R-:W-:Y:S01]  /*5100*/  F2FP.BF16.F32.PACK_AB R95, R95, R18 ;  /* 0x000000125f5f723e */ /* 0x000fe200000010ff */
[----:B------:R-:W-:Y:S01]  /*5110*/  @!P5 FMUL R103, R103, 16777216 ;  /* 0x4b8000006767d820 */ /* 0x000fe20000400000 */
[----:B------:R-:W-:Y:S01]  /*5120*/  I2FP.F32.S32 R3, R2 ;  /* 0x0000000200037245 */ /* 0x000fe20000201400 */
[----:B------:R-:W-:Y:S01]  /*5130*/  IMAD.IADD R2, R31, 0x1, -R2 ;  /* 0x000000011f027824 */ /* 0x000fe200078e0a02 */
[----:B------:R-:W-:Y:S01]  /*5140*/  F2FP.BF16.F32.PACK_AB R92, R92, R17 ;  /* 0x000000115c5c723e */ /* 0x000fe200000010ff */
[----:B------:R-:W-:Y:S01]  /*5150*/  @!P5 FMUL R9, R9, 16777216 ;  /* 0x4b8000000909d820 */ /* 0x000fe20000400000 */
[----:B------:R-:W-:Y:S01]  /*5160*/  F2FP.BF16.F32.PACK_AB R93, R16, R7 ;  /* 0x00000007105d723e */ /* 0x000fe200000010ff */
[----:B------:R-:W-:Y:S01]  /*5170*/  FADD R2, R2, -1 ;  /* 0xbf80000002027421 */ /* 0x000fe20000000000 */
[----:B------:R-:W-:Y:S01]  /*5180*/  FSEL R0, RZ, -23, P3 ;  /* 0xc1b80000ff007808 */ /* 0x000fe20001800000 */
[----:B------:R-:W-:Y:S01]  /*5190*/  @!P5 FMUL R99, R99, 16777216 ;  /* 0x4b8000006363d820 */ /* 0x000fe20000400000 */
[----:B------:R-:W-:Y:S01]  /*51a0*/  FADD R5, R5, -1 ;  /* 0xbf80000005057421 */ /* 0x000fe20000000000 */
[----:B------:R-:W-:Y:S01]  /*51b0*/  STSM.16.M88.4 [R28], R92 ;  /* 0x0000005c1c007844 */ /* 0x000fe20000000200 */
[----:B------:R-:W-:Y:S01]  /*51c0*/  FMUL R103, R6, R103 ;  /* 0x0000006706677220 */ /* 0x000fe20000400000 */
[----:B------:R-:W-:Y:S01]  /*51d0*/  FFMA.FTZ R0, R3, 1.1920928955078125e-07, R0 ;  /* 0x3400000003007823 */ /* 0x000fe20000010000 */
[----:B------:R-:W-:Y:S01]  /*51e0*/  FFMA.FTZ R3, R2, R25, -0.16845393180847167969 ;  /* 0xbe2c7f3002037423 */ /* 0x000fe20000010019 */
[----:B------:R-:W-:Y:S01]  /*51f0*/  BAR.SYNC.DEFER_BLOCKING 0x0 ;  /* 0x0000000000007b1d */ /* 0x000fe20000010000 */
[C---:B------:R-:W-:Y:S01]  /*5200*/  FMUL R9, R6.reuse, R9 ;  /* 0x0000000906097220 */ /* 0x040fe20000400000 */
[----:B------:R-:W-:Y:S01]  /*5210*/  FMUL R10, R6, R99 ;  /* 0x00000063060a7220 */ /* 0x000fe20000400000 */
[----:B------:R-:W-:Y:S01]  /*5220*/  FFMA.FTZ R3, R2, R3, 0.1716887056827545166 ;  /* 0x3e2fcf2a02037423 */ /* 0x000fe20000010003 */
[----:B------:R-:W-:Y:S01]  /*5230*/  FFMA.FTZ R6, R5, R25, -0.16845393180847167969 ;  /* 0xbe2c7f3005067423 */ /* 0x000fe20000010019 */
[----:B------:R-:W-:Y:S01]  /*5240*/  F2FP.BF16.F32.PACK_AB R100, R100, R13 ;  /* 0x0000000d6464723e */ /* 0x000fe200000010ff */
[----:B------:R-:W-:-:S02]  /*5250*/  IMAD R19, R30, 0x2, R151 ;  /* 0x000000021e137824 */ /* 0x000fc400078e0297 */
[----:B------:R-:W-:Y:S01]  /*5260*/  FFMA.FTZ R3, R2, R3, -0.17900948226451873779 ;  /* 0xbe374e4302037423 */ /* 0x000fe20000010003 */
[C---:B------:R-:W-:Y:S01]  /*5270*/  FFMA.FTZ R6, R5.reuse, R6, 0.1716887056827545166 ;  /* 0x3e2fcf2a05067423 */ /* 0x040fe20000010006 */
[----:B------:R-:W-:Y:S01]  /*5280*/  F2FP.BF16.F32.PACK_AB R101, R8, R11 ;  /* 0x0000000b0865723e */ /* 0x000fe200000010ff */
[----:B------:R-:W-:Y:S02]  /*5290*/  IMAD R21, R30, 0x2, R19 ;  /* 0x000000021e157824 */ /* 0x000fe400078e0213 */
[----:B------:R-:W-:Y:S01]  /*52a0*/  FFMA.FTZ R3, R2, R3, 0.20512372255325317383 ;  /* 0x3e520bf402037423 */ /* 0x000fe20000010003 */
[----:B------:R-:W-:Y:S01]  /*52b0*/  FFMA.FTZ R6, R5, R6, -0.17900948226451873779 ;  /* 0xbe374e4305067423 */ /* 0x000fe20000010006 */
[----:B------:R-:W-:Y:S01]  /*52c0*/  F2FP.BF16.F32.PACK_AB R102, R9, R12 ;  /* 0x0000000c0966723e */ /* 0x000fe200000010ff */
[----:B------:R-:W-:Y:S02]  /*52d0*/  IMAD R23, R30, 0x2, R21 ;  /* 0x000000021e177824 */ /* 0x000fe400078e0215 */
[C---:B------:R-:W-:Y:S01]  /*52e0*/  FFMA.FTZ R3, R2.reuse, R3, -0.24046532809734344482 ;  /* 0xbe763c8b02037423 */ /* 0x040fe20000010003 */
[----:B------:R-:W-:Y:S01]  /*52f0*/  FFMA.FTZ R6, R5, R6, 0.20512372255325317383 ;  /* 0x3e520bf405067423 */ /* 0x000fe20000010006 */
[----:B------:R-:W-:Y:S01]  /*5300*/  F2FP.BF16.F32.PACK_AB R103, R103, R10 ;  /* 0x0000000a6767723e */ /* 0x000fe200000010ff */
[----:B------:R-:W0:Y:S01]  /*5310*/  LDC.64 R14, c[0x0][0x228] ;  /* 0x00008a00ff0e7b82 */ /* 0x000e220000000a00 */
[----:B------:R-:W-:Y:S01]  /*5320*/  FFMA.FTZ R3, R2, R3, 0.28857114911079406738 ;  /* 0x3e93bf9902037423 */ /* 0x000fe20000010003 */
[----:B------:R-:W-:Y:S01]  /*5330*/  FFMA.FTZ R6, R5, R6, -0.24046532809734344482 ;  /* 0xbe763c8b05067423 */ /* 0x000fe20000010006 */
[----:B------:R-:W-:Y:S01]  /*5340*/  ISETP.GE.U32.AND P1, PT, R31, 0x7f800000, PT ;  /* 0x7f8000001f00780c */ /* 0x000fe20003f26070 */
[----:B------:R-:W-:-:S02]  /*5350*/  IMAD R24, R30, 0x2, R23 ;  /* 0x000000021e187824 */ /* 0x000fc400078e0217 */
[----:B------:R-:W-:Y:S01]  /*5360*/  FFMA.FTZ R3, R2, R3, -0.36067417263984680176 ;  /* 0xbeb8aa4902037423 */ /* 0x000fe20000010003 */
[----:B------:R-:W1:Y:S01]  /*5370*/  LDS.128 R40, [R157] ;  /* 0x000000009d287984 */ /* 0x000e620000000c00 */
[C---:B------:R-:W-:Y:S01]  /*5380*/  FFMA.FTZ R6, R5.reuse, R6, 0.28857114911079406738 ;  /* 0x3e93bf9905067423 */ /* 0x040fe20000010006 */
[----:B------:R-:W-:Y:S02]  /*5390*/  IMAD R22, R30, 0x2, R24 ;  /* 0x000000021e167824 */ /* 0x000fe400078e0218 */
[----:B------:R-:W-:Y:S01]  /*53a0*/  FFMA.FTZ R3, R2, R3, 0.48089820146560668945 ;  /* 0x3ef6384a02037423 */ /* 0x000fe20000010003 */
[----:B------:R-:W-:Y:S01]  /*53b0*/  BAR.SYNC.DEFER_BLOCKING 0x0 ;  /* 0x0000000000007b1d */ /* 0x000fe20000010000 */
[----:B------:R-:W-:Y:S01]  /*53c0*/  FFMA.FTZ R6, R5, R6, -0.36067417263984680176 ;  /* 0xbeb8aa4905067423 */ /* 0x000fe20000010006 */
[----:B------:R-:W-:Y:S01]  /*53d0*/  ISETP.GE.U32.AND P3, PT, R32, 0x7f800000, PT ;  /* 0x7f8000002000780c */ /* 0x000fe20003f66070 */
[----:B------:R-:W-:Y:S01]  /*53e0*/  FFMA.FTZ R3, R2, R3, -0.72134751081466674805 ;  /* 0xbf38aa3b02037423 */ /* 0x000fe20000010003 */
[----:B------:R-:W-:-:S02]  /*53f0*/  IMAD R17, R30, 0x2, R22 ;  /* 0x000000021e117824 */ /* 0x000fc400078e0216 */
[----:B------:R-:W-:Y:S01]  /*5400*/  FFMA.FTZ R6, R5, R6, 0.48089820146560668945 ;  /* 0x3ef6384a05067423 */ /* 0x000fe20000010006 */
[----:B------:R-:W-:Y:S01]  /*5410*/  FSETP.NEU.AND P2, PT, R31, RZ, PT ;  /* 0x000000ff1f00720b */ /* 0x000fe20003f4d000 */
[----:B------:R-:W-:Y:S01]  /*5420*/  FMUL R3, R2, R3 ;  /* 0x0000000302037220 */ /* 0x000fe20000400000 */
[----:B------:R-:W-:Y:S02]  /*5430*/  IMAD R25, R30, 0x2, R17 ;  /* 0x000000021e197824 */ /* 0x000fe400078e0211 */
[C---:B------:R-:W-:Y:S01]  /*5440*/  FFMA.FTZ R6, R5.reuse, R6, -0.72134751081466674805 ;  /* 0xbf38aa3b05067423 */ /* 0x040fe20000010006 */
[----:B------:R-:W-:Y:S01]  /*5450*/  LOP3.LUT R152, R152, 0x1f8, RZ, 0xc0, !PT ;  /* 0x000001f898987812 */ /* 0x000fe200078ec0ff */
[----:B------:R-:W-:Y:S01]  /*5460*/  FMUL R3, R2, R3 ;  /* 0x0000000302037220 */ /* 0x000fe20000400000 */
[----:B------:R-:W-:Y:S02]  /*5470*/  IMAD R26, R30, 0x2, R25 ;  /* 0x000000021e1a7824 */ /* 0x000fe400078e0219 */
[----:B------:R-:W-:Y:S01]  /*5480*/  FMUL R6, R5, R6 ;  /* 0x0000000605067220 */ /* 0x000fe20000400000 */
[----:B------:R-:W-:Y:S01]  /*5490*/  FFMA.FTZ R3, R2, 1.4426950216293334961, R3 ;  /* 0x3fb8aa3b02037823 */ /* 0x000fe20000010003 */
[----:B------:R-:W-:-:S02]  /*54a0*/  IMAD R2, R150, UR5, RZ ;  /* 0x0000000596027c24 */ /* 0x000fc4000f8e02ff */
[C---:B------:R-:W-:Y:S01]  /*54b0*/  FMUL R6, R5.reuse, R6 ;  /* 0x0000000605067220 */ /* 0x040fe20000400000 */
[----:B------:R-:W-:Y:S01]  /*54c0*/  USHF.L.U32 UR5, UR4, 0x1, URZ ;  /* 0x0000000104057899 */ /* 0x000fe2000800063f */
[----:B------:R-:W-:Y:S01]  /*54d0*/  FADD R0, R0, R3 ;  /* 0x0000000300007221 */ /* 0x000fe20000000000 */
[----:B------:R-:W-:Y:S02]  /*54e0*/  @P1 IMAD.MOV.U32 R3, RZ, RZ, 0x7f800000 ;  /* 0x7f800000ff031424 */ /* 0x000fe400078e00ff */
[----:B------:R-:W-:Y:S01]  /*54f0*/  FFMA.FTZ R5, R5, 1.4426950216293334961, R6 ;  /* 0x3fb8aa3b05057823 */ /* 0x000fe20000010006 */
[----:B------:R-:W-:Y:S01]  /*5500*/  IMAD R27, R30, 0x2, R26 ;  /* 0x000000021e1b7824 */ /* 0x000fe200078e021a */
[----:B------:R-:W-:Y:S02]  /*5510*/  STSM.16.M88.4 [R28], R100 ;  /* 0x000000641c007844 */ /* 0x000fe40000000200 */
[----:B------:R-:W-:Y:S01]  /*5520*/  FADD R34, R4, R5 ;  /* 0x0000000504227221 */ /* 0x000fe20000000000 */
[----:B------:R-:W-:Y:S01]  /*5530*/  @P1 FFMA.FTZ R0, R31, R3, +INF ;  /* 0x7f8000001f001423 */ /* 0x000fe20000010003 */
[----:B------:R-:W-:Y:S01]  /*5540*/  @P3 IMAD.MOV.U32 R5, RZ, RZ, 0x7f800000 ;  /* 0x7f800000ff053424 */ /* 0x000fe200078e00ff */
[----:B------:R-:W-:Y:S01]  /*5550*/  BAR.SYNC.DEFER_BLOCKING 0x0 ;  /* 0x0000000000007b1d */ /* 0x000fe20000010000 */
[----:B------:R-:W-:Y:S01]  /*5560*/  IMAD.SHL.U32 R3, R2, 0x2, RZ ;  /* 0x0000000202037824 */ /* 0x000fe200078e00ff */
[C---:B------:R-:W-:Y:S01]  /*5570*/  FSETP.NEU.AND P1, PT, R32.reuse, RZ, PT ;  /* 0x000000ff2000720b */ /* 0x040fe20003f2d000 */
[----:B------:R-:W-:Y:S01]  /*5580*/  @P3 FFMA.FTZ R34, R32, R5, +INF ;  /* 0x7f80000020223423 */ /* 0x000fe20000010005 */
[----:B------:R-:W-:-:S02]  /*5590*/  IMAD R29, R30, 0x2, R27 ;  /* 0x000000021e1d7824 */ /* 0x000fc400078e021b */
[----:B0-----:R-:W-:Y:S01]  /*55a0*/  IADD3 R32, P3, P4, R3, UR5, R14 ;  /* 0x0000000503207c10 */ /* 0x001fe2000fc7e00e */
[----:B------:R-:W-:Y:S01]  /*55b0*/  UIMAD.WIDE UR4, UR4, 0x2, URZ ;  /* 0x00000002040478a5 */ /* 0x000fe2000f8e023f */
[----:B------:R-:W-:Y:S01]  /*55c0*/  IMAD.HI R2, R2, 0x2, RZ ;  /* 0x0000000202027827 */ /* 0x000fe200078e02ff */
[----:B------:R-:W-:Y:S02]  /*55d0*/  FSEL R34, R34, -INF , P1 ;  /* 0xff80000022227808 */ /* 0x000fe40000800000 */
[-C--:B------:R-:W-:Y:S01]  /*55e0*/  LEA R4, P6, R19, R32.reuse, 0x1 ;  /* 0x0000002013047211 */ /* 0x080fe200078c08ff */
[----:B------:R-:W-:Y:S01]  /*55f0*/  IMAD R31, R30, 0x2, R29 ;  /* 0x000000021e1f7824 */ /* 0x000fe200078e021d */
[----:B------:R-:W-:Y:S01]  /*5600*/  IADD3.X R44, R2, UR5, R15, P3, P4 ;  /* 0x00000005022c7c10 */ /* 0x000fe20009fe840f */
[----:B------:R-:W-:Y:S01]  /*5610*/  FFMA R57, R34, 0.69314718246459960938, R57 ;  /* 0x3f31721822397823 */ /* 0x000fe20000000039 */
[----:B------:R-:W-:Y:S01]  /*5620*/  LEA R6, P3, R21, R32, 0x1 ;  /* 0x0000002015067211 */ /* 0x000fe200078608ff */
[C---:B------:R-:W-:Y:S01]  /*5630*/  IMAD R33, R30.reuse, 0x2, R31 ;  /* 0x000000021e217824 */ /* 0x040fe200078e021f */
[----:B------:R-:W-:Y:S01]  /*5640*/  LEA.HI.X.SX32 R5, R19, R44, 0x1, P6 ;  /* 0x0000002c13057211 */ /* 0x000fe200030f0eff */
[----:B------:R-:W-:Y:S01]  /*5650*/  ULDC UR4, c[0x0][0x27c] ;  /* 0x00009f0000047ab9 */ /* 0x000fe20000000800 */
[-C--:B------:R-:W-:Y:S01]  /*5660*/  LEA R2, P5, R151, R32.reuse, 0x1 ;  /* 0x0000002097027211 */ /* 0x080fe200078a08ff */
[----:B------:R-:W-:Y:S01]  /*5670*/  IMAD R35, R30, 0x2, R33 ;  /* 0x000000021e237824 */ /* 0x000fe200078e0221 */
[-C--:B------:R-:W-:Y:S01]  /*5680*/  LEA R8, P4, R23, R32.reuse, 0x1 ;  /* 0x0000002017087211 */ /* 0x080fe200078808ff */
[----:B------:R-:W-:Y:S01]  /*5690*/  UIMAD UR4, UR12, UR4, URZ ;  /* 0x000000040c0472a4 */ /* 0x000fe2000f8e023f */
[----:B------:R-:W-:Y:S01]  /*56a0*/  LEA R12, P6, R22, R32, 0x1 ;  /* 0x00000020160c7211 */ /* 0x000fe200078c08ff */
[----:B------:R-:W0:Y:S01]  /*56b0*/  LDS.128 R156, [R157] ;  /* 0x000000009d9c7984 */ /* 0x000e220000000c00 */
[----:B------:R-:W-:Y:S01]  /*56c0*/  LEA.HI.X.SX32 R7, R21, R44, 0x1, P3 ;  /* 0x0000002c15077211 */ /* 0x000fe200018f0eff */
[C---:B------:R-:W-:Y:S01]  /*56d0*/  IMAD R36, R30.reuse, 0x2, R35 ;  /* 0x000000021e247824 */ /* 0x040fe200078e0223 */
[----:B------:R-:W-:Y:S01]  /*56e0*/  LEA R14, P3, R17, R32, 0x1 ;  /* 0x00000020110e7211 */ /* 0x000fe200078608ff */
[----:B------:R-:W-:Y:S01]  /*56f0*/  USHF.L.U32 UR6, UR4, 0x2, URZ ;  /* 0x0000000204067899 */ /* 0x000fe2000800063f */
[-C--:B------:R-:W-:Y:S01]  /*5700*/  LEA.HI.X.SX32 R3, R151, R44.reuse, 0x1, P5 ;  /* 0x0000002c97037211 */ /* 0x080fe200028f0eff */
[----:B------:R-:W-:Y:S01]  /*5710*/  IMAD R37, R30, 0x2, R36 ;  /* 0x000000021e257824 */ /* 0x000fe200078e0224 */
[-C--:B------:R-:W-:Y:S01]  /*5720*/  LEA.HI.X.SX32 R9, R23, R44.reuse, 0x1, P4 ;  /* 0x0000002c17097211 */ /* 0x080fe200020f0eff */
[----:B------:R-:W-:Y:S01]  /*5730*/  UIMAD.WIDE UR4, UR4, 0x4, URZ ;  /* 0x00000004040478a5 */ /* 0x000fe2000f8e023f */
[----:B------:R-:W-:Y:S01]  /*5740*/  LEA.HI.X.SX32 R13, R22, R44, 0x1, P6 ;  /* 0x0000002c160d7211 */ /* 0x000fe200030f0eff */
[----:B-1----:R-:W-:Y:S01]  /*5750*/  STG.E.U16 desc[UR20][R2.64], R40 ;  /* 0x0000002802007986 */ /* 0x002fe2000c101514 */
[----:B------:R-:W-:-:S02]  /*5760*/  LEA R10, P5, R24, R32, 0x1 ;  /* 0x00000020180a7211 */ /* 0x000fc400078a08ff */
[-C--:B------:R-:W-:Y:S01]  /*5770*/  LEA R16, P4, R25, R32.reuse, 0x1 ;  /* 0x0000002019107211 */ /* 0x080fe200078808ff */
[----:B------:R1:W-:Y:S01]  /*5780*/  STG.E.U16 desc[UR20][R4.64], R41 ;  /* 0x0000002904007986 */ /* 0x0003e2000c101514 */
[----:B------:R-:W-:Y:S02]  /*5790*/  LEA R20, P6, R27, R32, 0x1 ;  /* 0x000000201b147211 */ /* 0x000fe400078c08ff */
[----:B------:R-:W-:Y:S01]  /*57a0*/  LEA.HI.X.SX32 R15, R17, R44, 0x1, P3 ;  /* 0x0000002c110f7211 */ /* 0x000fe200018f0eff */
[----:B------:R2:W-:Y:S01]  /*57b0*/  STG.E.U16 desc[UR20][R6.64], R42 ;  /* 0x0000002a06007986 */ /* 0x0005e2000c101514 */
[----:B------:R-:W-:Y:S02]  /*57c0*/  LEA R22, P3, R29, R32, 0x1 ;  /* 0x000000201d167211 */ /* 0x000fe400078608ff */
[-C--:B------:R-:W-:Y:S01]  /*57d0*/  LEA.HI.X.SX32 R11, R24, R44.reuse, 0x1, P5 ;  /* 0x0000002c180b7211 */ /* 0x080fe200028f0eff */
[----:B------:R-:W-:Y:S01]  /*57e0*/  STG.E.U16 desc[UR20][R8.64], R43 ;  /* 0x0000002b08007986 */ /* 0x000fe2000c101514 */
[----:B------:R-:W-:-:S02]  /*57f0*/  LEA.HI.X.SX32 R17, R25, R44, 0x1, P4 ;  /* 0x0000002c19117211 */ /* 0x000fc400020f0eff */
[----:B------:R-:W-:Y:S01]  /*5800*/  LEA.HI.X.SX32 R21, R27, R44, 0x1, P6 ;  /* 0x0000002c1b157211 */ /* 0x000fe200030f0eff */
[----:B-1----:R-:W1:Y:S01]  /*5810*/  LDC.64 R4, c[0x0][0x230] ;  /* 0x00008c00ff047b82 */ /* 0x002e620000000a00 */
[-C--:B------:R-:W-:Y:S02]  /*5820*/  LEA R24, P4, R31, R32.reuse, 0x1 ;  /* 0x000000201f187211 */ /* 0x080fe400078808ff */
[----:B------:R-:W-:Y:S02]  /*5830*/  LEA R28, P6, R35, R32, 0x1 ;  /* 0x00000020231c7211 */ /* 0x000fe400078c08ff */
[----:B------:R-:W-:Y:S02]  /*5840*/  LEA.HI.X.SX32 R23, R29, R44, 0x1, P3 ;  /* 0x0000002c1d177211 */ /* 0x000fe400018f0eff */
[-C--:B------:R-:W-:Y:S02]  /*5850*/  LEA R30, P3, R36, R32.reuse, 0x1 ;  /* 0x00000020241e7211 */ /* 0x080fe400078608ff */
[----:B------:R-:W-:-:S02]  /*5860*/  LEA R18, P5, R26, R32, 0x1 ;  /* 0x000000201a127211 */ /* 0x000fc400078a08ff */
[----:B------:R-:W-:Y:S02]  /*5870*/  PRMT R3, R40, 0x7632, R3 ;  /* 0x0000763228037816 */ /* 0x000fe40000000003 */
[-C--:B------:R-:W-:Y:S02]  /*5880*/  LEA.HI.X.SX32 R25, R31, R44.reuse, 0x1, P4 ;  /* 0x0000002c1f197211 */ /* 0x080fe400020f0eff */
[-C--:B------:R-:W-:Y:S01]  /*5890*/  LEA.HI.X.SX32 R29, R35, R44.reuse, 0x1, P6 ;  /* 0x0000002c231d7211 */ /* 0x080fe200030f0eff */
[----:B------:R-:W-:Y:S01]  /*58a0*/  STG.E.U16 desc[UR20][R10.64], R3 ;  /* 0x000000030a007986 */ /* 0x000fe2000c101514 */
[----:B--2---:R-:W-:Y:S02]  /*58b0*/  PRMT R7, R41, 0x7632, R7 ;  /* 0x0000763229077816 */ /* 0x004fe40000000007 */
[-C--:B------:R-:W-:Y:S02]  /*58c0*/  LEA.HI.X.SX32 R31, R36, R44.reuse, 0x1, P3 ;  /* 0x0000002c241f7211 */ /* 0x080fe400018f0eff */
[----:B------:R-:W-:Y:S01]  /*58d0*/  PRMT R35, R42, 0x7632, R35 ;  /* 0x000076322a237816 */ /* 0x000fe20000000023 */
[----:B------:R2:W-:Y:S01]  /*58e0*/  STG.E.U16 desc[UR20][R12.64], R7 ;  /* 0x000000070c007986 */ /* 0x0005e2000c101514 */
[----:B------:R-:W-:-:S02]  /*58f0*/  LEA.HI.X.SX32 R19, R26, R44, 0x1, P5 ;  /* 0x0000002c1a137211 */ /* 0x000fc400028f0eff */
[----:B------:R-:W-:Y:S01]  /*5900*/  PRMT R36, R43, 0x7632, R36 ;  /* 0x000076322b247816 */ /* 0x000fe20000000024 */
[----:B------:R3:W-:Y:S01]  /*5910*/  STG.E.U16 desc[UR20][R14.64], R35 ;  /* 0x000000230e007986 */ /* 0x0007e2000c101514 */
[-C--:B------:R-:W-:Y:S02]  /*5920*/  LEA R26, P5, R33, R32.reuse, 0x1 ;  /* 0x00000020211a7211 */ /* 0x080fe400078a08ff */
[----:B------:R-:W-:Y:S01]  /*5930*/  LEA R32, P4, R37, R32, 0x1 ;  /* 0x0000002025207211 */ /* 0x000fe200078808ff */
[----:B------:R-:W-:Y:S01]  /*5940*/  STG.E.U16 desc[UR20][R16.64], R36 ;  /* 0x0000002410007986 */ /* 0x000fe2000c101514 */
[----:B------:R-:W-:Y:S02]  /*5950*/  LEA.HI.X.SX32 R27, R33, R44, 0x1, P5 ;  /* 0x0000002c211b7211 */ /* 0x000fe400028f0eff */
[----:B0-----:R-:W-:Y:S01]  /*5960*/  PRMT R2, R157, 0x7632, R2 ;  /* 0x000076329d027816 */ /* 0x001fe20000000002 */
[----:B------:R-:W-:Y:S01]  /*5970*/  STG.E.U16 desc[UR20][R18.64], R156 ;  /* 0x0000009c12007986 */ /* 0x000fe2000c101514 */
[----:B--2---:R-:W-:-:S02]  /*5980*/  PRMT R13, R156, 0x7632, R13 ;  /* 0x000076329c0d7816 */ /* 0x004fc4000000000d */
[----:B------:R-:W-:Y:S01]  /*5990*/  LEA.HI.X.SX32 R33, R37, R44, 0x1, P4 ;  /* 0x0000002c25217211 */ /* 0x000fe200020f0eff */
[----:B------:R-:W-:Y:S01]  /*59a0*/  STG.E.U16 desc[UR20][R20.64], R157 ;  /* 0x0000009d14007986 */ /* 0x000fe2000c101514 */
[----:B---3--:R-:W-:Y:S02]  /*59b0*/  PRMT R15, R158, 0x7632, R15 ;  /* 0x000076329e0f7816 */ /* 0x008fe4000000000f */
[----:B------:R-:W-:Y:S01]  /*59c0*/  PRMT R6, R159, 0x7632, R6 ;  /* 0x000076329f067816 */ /* 0x000fe20000000006 */
[----:B------:R-:W-:Y:S01]  /*59d0*/  STG.E.U16 desc[UR20][R22.64], R158 ;  /* 0x0000009e16007986 */ /* 0x000fe2000c101514 */
[----:B------:R-:W-:-:S03]  /*59e0*/  FSEL R3, R0, -INF , P2 ;  /* 0xff80000000037808 */ /* 0x000fc60001000000 */
[----:B------:R-:W-:Y:S02]  /*59f0*/  STG.E.U16 desc[UR20][R24.64], R159 ;  /* 0x0000009f18007986 */ /* 0x000fe4000c101514 */
[----:B------:R-:W-:Y:S01]  /*5a00*/  FFMA R56, R3, 0.69314718246459960938, R82 ;  /* 0x3f31721803387823 */ /* 0x000fe20000000052 */
[C---:B------:R-:W-:Y:S01]  /*5a10*/  IMAD.SHL.U32 R3, R150.reuse, 0x4, RZ ;  /* 0x0000000496037824 */ /* 0x040fe200078e00ff */
[----:B------:R-:W-:Y:S01]  /*5a20*/  STG.E.U16 desc[UR20][R26.64], R13 ;  /* 0x0000000d1a007986 */ /* 0x000fe2000c101514 */
[----:B------:R-:W-:-:S03]  /*5a30*/  IMAD.HI R150, R150, 0x4, RZ ;  /* 0x0000000496967827 */ /* 0x000fc600078e02ff */
[----:B------:R1:W-:Y:S04]  /*5a40*/  STG.E.U16 desc[UR20][R28.64], R2 ;  /* 0x000000021c007986 */ /* 0x0003e8000c101514 */
[----:B------:R0:W-:Y:S04]  /*5a50*/  STG.E.U16 desc[UR20][R30.64], R15 ;  /* 0x0000000f1e007986 */ /* 0x0001e8000c101514 */
[----:B------:R0:W-:Y:S01]  /*5a60*/  STG.E.U16 desc[UR20][R32.64], R6 ;  /* 0x0000000620007986 */ /* 0x0001e2000c101514 */
[----:B------:R-:W-:Y:S01]  /*5a70*/  BAR.SYNC.DEFER_BLOCKING 0x0 ;  /* 0x0000000000007b1d */ /* 0x000fe20000010000 */
[----:B-1----:R-:W-:-:S04]  /*5a80*/  IADD3 R2, P1, P2, R3, UR6, R4 ;  /* 0x0000000603027c10 */ /* 0x002fc8000fa3e004 */
[----:B------:R-:W-:Y:S01]  /*5a90*/  IADD3.X R3, R150, UR5, R5, P1, P2 ;  /* 0x0000000596037c10 */ /* 0x000fe20008fe4405 */
[----:B------:R0:W-:Y:S02]  /*5aa0*/  STS.64 [R152+UR13], R56 ;  /* 0x0000003898007988 */ /* 0x0001e40008000a0d */
[----:B------:R-:W-:Y:S06]  /*5ab0*/  BAR.SYNC.DEFER_BLOCKING 0x0 ;  /* 0x0000000000007b1d */ /* 0x000fec0000010000 */
[----:B------:R-:W-:Y:S05]  /*5ac0*/  @P0 EXIT ;  /* 0x000000000000094d */ /* 0x000fea0003800000 */
[----:B------:R-:W1:Y:S04]  /*5ad0*/  LDS R5, [R38] ;  /* 0x0000000026057984 */ /* 0x000e680000000800 */
[----:B-1----:R-:W-:Y:S01]  /*5ae0*/  STG.E desc[UR20][R2.64], R5 ;  /* 0x0000000502007986 */ /* 0x002fe2000c101914 */
[----:B------:R-:W-:Y:S05]  /*5af0*/  EXIT ;  /* 0x000000000000794d */ /* 0x000fea0003800000 */
.L_x_2:
[----:B------:R-:W-:-:S00]  /*5b00*/  BRA `(.L_x_2) ;  /* 0xfffffffc00fc7947 */ /* 0x000fc0000383ffff */
[----:B------:R-:W-:-:S00]  /*5b10*/  NOP ;  /* 0x0000000000007918 */ /* 0x000fc00000000000 */
        /* <DEDUP_REMOVED lines=14> */
.L_x_3:


//--------------------- .nv.global.init           --------------------------
	.section	.nv.global.init,"aw",@progbits
.nv.global.init:
	.type		_$_str,@object
	.size		_$_str,(.L_0 - _$_str)
_$_str:
        /*0000*/ 	.byte	0x5f, 0x5f, 0x43, 0x55, 0x44, 0x41, 0x5f, 0x46, 0x54, 0x5a, 0x00
.L_0:


//--------------------- .nv.shared.attn_fwd       --------------------------
	.section	.nv.shared.attn_fwd,"aw",@nobits
	.sectionflags	@""
	.align	16
	.zero		1024


//--------------------- .nv.shared.reserved.0     --------------------------
	.section	.nv.shared.reserved.0,"aw",@nobits
	.weak		__nv_reservedSMEM_offset_0_alias
	.size		__nv_reservedSMEM_offset_0_alias, 0, 0
	.other		__nv_reservedSMEM_offset_0_alias,@"STO_CUDA_RESERVED_SHARED STV_DEFAULT"
__nv_reservedSMEM_offset_0_alias:
	.zero		0


//--------------------- .nv.constant0.attn_fwd    --------------------------
	.section	.nv.constant0.attn_fwd,"a",@progbits
	.sectionflags	@""
	.align	4
.nv.constant0.attn_fwd:
	.zero		664


//--------------------- SYMBOLS --------------------------

	.type		.nv.reservedSmem.offset0,@object
	.size		.nv.reservedSmem.offset0,0x4
